	.target	sm_100a

	.elftype	@"ET_EXEC"


//--------------------- .note.nv.tkinfo           --------------------------
	.section	.note.nv.tkinfo,"",@"SHT_NOTE"
	.sectionflags	@"SHF_NOTE_NV_TKINFO"
	.tkinfo
        /*0018*/ 	.word	0x00000002
        /*0030*/ 	.string	""
        /*0030*/ 	.string	"ptxas"
        /*0030*/ 	.string	"Cuda compilation tools, release 13.0, V13.0.88"
        /*0030*/ 	.string	"Build cuda_13.0.r13.0/compiler.36424714_0"
        /*0030*/ 	.string	"-arch sm_100a -m 64 "



//--------------------- .note.nv.cuinfo           --------------------------
	.section	.note.nv.cuinfo,"",@"SHT_NOTE"
	.sectionflags	@"SHF_NOTE_NV_CUINFO"
        /*0018*/ 	.short	0x0002
        /*001a*/ 	.short	0x0064
        /*001c*/ 	.short	0x0082
	.zero		2


//--------------------- .nv.info                  --------------------------
	.section	.nv.info,"",@"SHT_CUDA_INFO"
	.align	4


	//----- nvinfo : EIATTR_REGCOUNT
	.align		4
        /*0000*/ 	.byte	0x04, 0x2f
        /*0002*/ 	.short	(.L_19 - .L_18)
	.align		4
.L_18:
        /*0004*/ 	.word	index@(_ZN7cutlass13device_kernelINS_4gemm6kernel13GemmUniversalIN4cute5tupleIJiiiiEEENS1_10collective13CollectiveMmaINS1_41MainloopSm100TmaUmmaWarpSpecializedSparseILi10ELi2ELi2ENS5_IJNS4_1CILi2EEENSA_ILi1EEESC_EEEEENS5_IJNSA_ILi256EEENSA_ILi128EEENSA_ILi64EEEEEENS_6half_tENS5_IJNS4_6LayoutINS5_IJiNS5_IJSB_iEEEiEEENS5_IJlNS5_IJSC_SB_EEElEEEEENSK_INS5_IJNS5_IJNS5_IJNSA_ILi8EEESB_SQ_EEEiEEENS5_IJNS5_IJNSA_ILi16EEESB_NSA_ILi4EEEEEEiEEEiEEENS5_IJNS5_IJNS5_IJSG_ST_NSA_ILi2048EEEEEENSA_ILi16384EEEEEENS5_IJNS5_IJSC_NSA_ILi1024EEENSA_ILi32EEEEEElEEElEEEEEEEESJ_NS5_IJlSC_lEEENS4_8TiledMMAINS4_8MMA_AtomIJNS4_33SM100_MMA_F16BF16_2x1SM_SS_SPARSEISJ_SJ_fLi256ELi128ELNS4_4UMMA5MajorE0ELS1E_0ELNS1D_7ScaleInE0ELS1F_0EEEEEENSK_INS5_IJSC_SC_SC_EEENS5_IJNSA_ILi0EEES1J_S1J_EEEEENS5_IJNS4_10UnderscoreES1M_S1M_EEEEENS4_18SM100_TMA_2SM_LOADENS4_14ComposedLayoutINS4_7SwizzleILi2ELi4ELi3EEENS4_25smem_sparse_ptr_flag_bitsILi2ELi16EEENSK_INS5_IJNS5_IJSC_SQ_EEENS5_IJSB_S13_EEEEEENS5_IJNS5_IJS1J_SH_EEESN_EEEEEEEvNS4_8identityES1P_NS1Q_INS1R_ILi3ELi4ELi3EEENS4_18smem_ptr_flag_bitsILi16EEENSK_INS5_IJSQ_SH_EEENS5_IJSH_SC_EEEEEEEvS22_EENS_8epilogue10collective18CollectiveEpilogueINS2B_23Sm100TmaWarpSpecializedILi4ELi2ELi16ELb1ELb0EEEJNS5_IJSG_SG_SH_EEENS5_IJNSK_ISG_SC_EENSK_IST_SC_EEEEEfNS5_IJSC_llEEEfS2K_NS2B_6fusion15FusionCallbacksIS2F_NS2L_17LinearCombinationIffffLNS_15FloatRoundStyleE2EEES2G_S2J_JEEENS4_5SM1004TMEM4LOAD26SM100_TMEM_LOAD_32dp32b16xENS4_13SM90_TMA_LOADENS1Q_INS1R_ILi2ELi5ELi2EEENS24_ILi32EEENSK_INS5_IJS13_SU_EEENS5_IJSC_S13_EEEEEEENS4_39AutoVectorizingCopyWithAssumedAlignmentILi128EEENS4_14SM90_TMA_STOREES31_S33_S33_EEEvvEEEEvNT_6ParamsE)
        /*0008*/ 	.word	0x00000055


	//----- nvinfo : EIATTR_FRAME_SIZE
	.align		4
.L_19:
        /*000c*/ 	.byte	0x04, 0x11
        /*000e*/ 	.short	(.L_21 - .L_20)
	.align		4
.L_20:
        /*0010*/ 	.word	index@($__internal_2_$__cuda_sm10x_tcgen05_guardrail_trap_unallocated_columns_being_dealloced)
        /*0014*/ 	.word	0x00000000


	//----- nvinfo : EIATTR_FRAME_SIZE
	.align		4
.L_21:
        /*0018*/ 	.byte	0x04, 0x11
        /*001a*/ 	.short	(.L_23 - .L_22)
	.align		4
.L_22:
        /*001c*/ 	.word	index@($__internal_1_$__cuda_sm10x_tcgen05_guardrail_trap_phase_invalid_during_alloc)
        /*0020*/ 	.word	0x00000000


	//----- nvinfo : EIATTR_FRAME_SIZE
	.align		4
.L_23:
        /*0024*/ 	.byte	0x04, 0x11
        /*0026*/ 	.short	(.L_25 - .L_24)
	.align		4
.L_24:
        /*0028*/ 	.word	index@($__internal_0_$__cuda_sm10x_tcgen05_guardrail_trap_col_being_dealloced_not_returned_by_alloc)
        /*002c*/ 	.word	0x00000000


	//----- nvinfo : EIATTR_FRAME_SIZE
	.align		4
.L_25:
        /*0030*/ 	.byte	0x04, 0x11
        /*0032*/ 	.short	(.L_27 - .L_26)
	.align		4
.L_26:
        /*0034*/ 	.word	index@(_ZN7cutlass13device_kernelINS_4gemm6kernel13GemmUniversalIN4cute5tupleIJiiiiEEENS1_10collective13CollectiveMmaINS1_41MainloopSm100TmaUmmaWarpSpecializedSparseILi10ELi2ELi2ENS5_IJNS4_1CILi2EEENSA_ILi1EEESC_EEEEENS5_IJNSA_ILi256EEENSA_ILi128EEENSA_ILi64EEEEEENS_6half_tENS5_IJNS4_6LayoutINS5_IJiNS5_IJSB_iEEEiEEENS5_IJlNS5_IJSC_SB_EEElEEEEENSK_INS5_IJNS5_IJNS5_IJNSA_ILi8EEESB_SQ_EEEiEEENS5_IJNS5_IJNSA_ILi16EEESB_NSA_ILi4EEEEEEiEEEiEEENS5_IJNS5_IJNS5_IJSG_ST_NSA_ILi2048EEEEEENSA_ILi16384EEEEEENS5_IJNS5_IJSC_NSA_ILi1024EEENSA_ILi32EEEEEElEEElEEEEEEEESJ_NS5_IJlSC_lEEENS4_8TiledMMAINS4_8MMA_AtomIJNS4_33SM100_MMA_F16BF16_2x1SM_SS_SPARSEISJ_SJ_fLi256ELi128ELNS4_4UMMA5MajorE0ELS1E_0ELNS1D_7ScaleInE0ELS1F_0EEEEEENSK_INS5_IJSC_SC_SC_EEENS5_IJNSA_ILi0EEES1J_S1J_EEEEENS5_IJNS4_10UnderscoreES1M_S1M_EEEEENS4_18SM100_TMA_2SM_LOADENS4_14ComposedLayoutINS4_7SwizzleILi2ELi4ELi3EEENS4_25smem_sparse_ptr_flag_bitsILi2ELi16EEENSK_INS5_IJNS5_IJSC_SQ_EEENS5_IJSB_S13_EEEEEENS5_IJNS5_IJS1J_SH_EEESN_EEEEEEEvNS4_8identityES1P_NS1Q_INS1R_ILi3ELi4ELi3EEENS4_18smem_ptr_flag_bitsILi16EEENSK_INS5_IJSQ_SH_EEENS5_IJSH_SC_EEEEEEEvS22_EENS_8epilogue10collective18CollectiveEpilogueINS2B_23Sm100TmaWarpSpecializedILi4ELi2ELi16ELb1ELb0EEEJNS5_IJSG_SG_SH_EEENS5_IJNSK_ISG_SC_EENSK_IST_SC_EEEEEfNS5_IJSC_llEEEfS2K_NS2B_6fusion15FusionCallbacksIS2F_NS2L_17LinearCombinationIffffLNS_15FloatRoundStyleE2EEES2G_S2J_JEEENS4_5SM1004TMEM4LOAD26SM100_TMEM_LOAD_32dp32b16xENS4_13SM90_TMA_LOADENS1Q_INS1R_ILi2ELi5ELi2EEENS24_ILi32EEENSK_INS5_IJS13_SU_EEENS5_IJSC_S13_EEEEEEENS4_39AutoVectorizingCopyWithAssumedAlignmentILi128EEENS4_14SM90_TMA_STOREES31_S33_S33_EEEvvEEEEvNT_6ParamsE)
        /*0038*/ 	.word	0x00000000


	//----- nvinfo : EIATTR_MIN_STACK_SIZE
	.align		4
.L_27:
        /*003c*/ 	.byte	0x04, 0x12
        /*003e*/ 	.short	(.L_29 - .L_28)
	.align		4
.L_28:
        /*0040*/ 	.word	index@(_ZN7cutlass13device_kernelINS_4gemm6kernel13GemmUniversalIN4cute5tupleIJiiiiEEENS1_10collective13CollectiveMmaINS1_41MainloopSm100TmaUmmaWarpSpecializedSparseILi10ELi2ELi2ENS5_IJNS4_1CILi2EEENSA_ILi1EEESC_EEEEENS5_IJNSA_ILi256EEENSA_ILi128EEENSA_ILi64EEEEEENS_6half_tENS5_IJNS4_6LayoutINS5_IJiNS5_IJSB_iEEEiEEENS5_IJlNS5_IJSC_SB_EEElEEEEENSK_INS5_IJNS5_IJNS5_IJNSA_ILi8EEESB_SQ_EEEiEEENS5_IJNS5_IJNSA_ILi16EEESB_NSA_ILi4EEEEEEiEEEiEEENS5_IJNS5_IJNS5_IJSG_ST_NSA_ILi2048EEEEEENSA_ILi16384EEEEEENS5_IJNS5_IJSC_NSA_ILi1024EEENSA_ILi32EEEEEElEEElEEEEEEEESJ_NS5_IJlSC_lEEENS4_8TiledMMAINS4_8MMA_AtomIJNS4_33SM100_MMA_F16BF16_2x1SM_SS_SPARSEISJ_SJ_fLi256ELi128ELNS4_4UMMA5MajorE0ELS1E_0ELNS1D_7ScaleInE0ELS1F_0EEEEEENSK_INS5_IJSC_SC_SC_EEENS5_IJNSA_ILi0EEES1J_S1J_EEEEENS5_IJNS4_10UnderscoreES1M_S1M_EEEEENS4_18SM100_TMA_2SM_LOADENS4_14ComposedLayoutINS4_7SwizzleILi2ELi4ELi3EEENS4_25smem_sparse_ptr_flag_bitsILi2ELi16EEENSK_INS5_IJNS5_IJSC_SQ_EEENS5_IJSB_S13_EEEEEENS5_IJNS5_IJS1J_SH_EEESN_EEEEEEEvNS4_8identityES1P_NS1Q_INS1R_ILi3ELi4ELi3EEENS4_18smem_ptr_flag_bitsILi16EEENSK_INS5_IJSQ_SH_EEENS5_IJSH_SC_EEEEEEEvS22_EENS_8epilogue10collective18CollectiveEpilogueINS2B_23Sm100TmaWarpSpecializedILi4ELi2ELi16ELb1ELb0EEEJNS5_IJSG_SG_SH_EEENS5_IJNSK_ISG_SC_EENSK_IST_SC_EEEEEfNS5_IJSC_llEEEfS2K_NS2B_6fusion15FusionCallbacksIS2F_NS2L_17LinearCombinationIffffLNS_15FloatRoundStyleE2EEES2G_S2J_JEEENS4_5SM1004TMEM4LOAD26SM100_TMEM_LOAD_32dp32b16xENS4_13SM90_TMA_LOADENS1Q_INS1R_ILi2ELi5ELi2EEENS24_ILi32EEENSK_INS5_IJS13_SU_EEENS5_IJSC_S13_EEEEEEENS4_39AutoVectorizingCopyWithAssumedAlignmentILi128EEENS4_14SM90_TMA_STOREES31_S33_S33_EEEvvEEEEvNT_6ParamsE)
        /*0044*/ 	.word	0x00000000
.L_29:


//--------------------- .nv.compat                --------------------------
	.section	.nv.compat,"",@"SHT_CUDA_COMPAT_INFO"
	.align	4
        /*0000*/ 	.byte	0x02, 0x09, 0x01, 0x00, 0x02, 0x02, 0x02, 0x00, 0x02, 0x05, 0x05, 0x00, 0x03, 0x07, 0x01, 0x01
        /*0010*/ 	.byte	0x02, 0x03, 0x01, 0x00, 0x02, 0x06, 0x01, 0x00, 0x04, 0x0b, 0x08, 0x00, 0x09, 0x00, 0x00, 0x00
        /*0020*/ 	.byte	0x00, 0x00, 0x00, 0x00


//--------------------- .nv.info._ZN7cutlass13device_kernelINS_4gemm6kernel13GemmUniversalIN4cute5tupleIJiiiiEEENS1_10collective13CollectiveMmaINS1_41MainloopSm100TmaUmmaWarpSpecializedSparseILi10ELi2ELi2ENS5_IJNS4_1CILi2EEENSA_ILi1EEESC_EEEEENS5_IJNSA_ILi256EEENSA_ILi128EEENSA_ILi64EEEEEENS_6half_tENS5_IJNS4_6LayoutINS5_IJiNS5_IJSB_iEEEiEEENS5_IJlNS5_IJSC_SB_EEElEEEEENSK_INS5_IJNS5_IJNS5_IJNSA_ILi8EEESB_SQ_EEEiEEENS5_IJNS5_IJNSA_ILi16EEESB_NSA_ILi4EEEEEEiEEEiEEENS5_IJNS5_IJNS5_IJSG_ST_NSA_ILi2048EEEEEENSA_ILi16384EEEEEENS5_IJNS5_IJSC_NSA_ILi1024EEENSA_ILi32EEEEEElEEElEEEEEEEESJ_NS5_IJlSC_lEEENS4_8TiledMMAINS4_8MMA_AtomIJNS4_33SM100_MMA_F16BF16_2x1SM_SS_SPARSEISJ_SJ_fLi256ELi128ELNS4_4UMMA5MajorE0ELS1E_0ELNS1D_7ScaleInE0ELS1F_0EEEEEENSK_INS5_IJSC_SC_SC_EEENS5_IJNSA_ILi0EEES1J_S1J_EEEEENS5_IJNS4_10UnderscoreES1M_S1M_EEEEENS4_18SM100_TMA_2SM_LOADENS4_14ComposedLayoutINS4_7SwizzleILi2ELi4ELi3EEENS4_25smem_sparse_ptr_flag_bitsILi2ELi16EEENSK_INS5_IJNS5_IJSC_SQ_EEENS5_IJSB_S13_EEEEEENS5_IJNS5_IJS1J_SH_EEESN_EEEEEEEvNS4_8identityES1P_NS1Q_INS1R_ILi3ELi4ELi3EEENS4_18smem_ptr_flag_bitsILi16EEENSK_INS5_IJSQ_SH_EEENS5_IJSH_SC_EEEEEEEvS22_EENS_8epilogue10collective18CollectiveEpilogueINS2B_23Sm100TmaWarpSpecializedILi4ELi2ELi16ELb1ELb0EEEJNS5_IJSG_SG_SH_EEENS5_IJNSK_ISG_SC_EENSK_IST_SC_EEEEEfNS5_IJSC_llEEEfS2K_NS2B_6fusion15FusionCallbacksIS2F_NS2L_17LinearCombinationIffffLNS_15FloatRoundStyleE2EEES2G_S2J_JEEENS4_5SM1004TMEM4LOAD26SM100_TMEM_LOAD_32dp32b16xENS4_13SM90_TMA_LOADENS1Q_INS1R_ILi2ELi5ELi2EEENS24_ILi32EEENSK_INS5_IJS13_SU_EEENS5_IJSC_S13_EEEEEEENS4_39AutoVectorizingCopyWithAssumedAlignmentILi128EEENS4_14SM90_TMA_STOREES31_S33_S33_EEEvvEEEEvNT_6ParamsE --------------------------
	.section	.nv.info._ZN7cutlass13device_kernelINS_4gemm6kernel13GemmUniversalIN4cute5tupleIJiiiiEEENS1_10collective13CollectiveMmaINS1_41MainloopSm100TmaUmmaWarpSpecializedSparseILi10ELi2ELi2ENS5_IJNS4_1CILi2EEENSA_ILi1EEESC_EEEEENS5_IJNSA_ILi256EEENSA_ILi128EEENSA_ILi64EEEEEENS_6half_tENS5_IJNS4_6LayoutINS5_IJiNS5_IJSB_iEEEiEEENS5_IJlNS5_IJSC_SB_EEElEEEEENSK_INS5_IJNS5_IJNS5_IJNSA_ILi8EEESB_SQ_EEEiEEENS5_IJNS5_IJNSA_ILi16EEESB_NSA_ILi4EEEEEEiEEEiEEENS5_IJNS5_IJNS5_IJSG_ST_NSA_ILi2048EEEEEENSA_ILi16384EEEEEENS5_IJNS5_IJSC_NSA_ILi1024EEENSA_ILi32EEEEEElEEElEEEEEEEESJ_NS5_IJlSC_lEEENS4_8TiledMMAINS4_8MMA_AtomIJNS4_33SM100_MMA_F16BF16_2x1SM_SS_SPARSEISJ_SJ_fLi256ELi128ELNS4_4UMMA5MajorE0ELS1E_0ELNS1D_7ScaleInE0ELS1F_0EEEEEENSK_INS5_IJSC_SC_SC_EEENS5_IJNSA_ILi0EEES1J_S1J_EEEEENS5_IJNS4_10UnderscoreES1M_S1M_EEEEENS4_18SM100_TMA_2SM_LOADENS4_14ComposedLayoutINS4_7SwizzleILi2ELi4ELi3EEENS4_25smem_sparse_ptr_flag_bitsILi2ELi16EEENSK_INS5_IJNS5_IJSC_SQ_EEENS5_IJSB_S13_EEEEEENS5_IJNS5_IJS1J_SH_EEESN_EEEEEEEvNS4_8identityES1P_NS1Q_INS1R_ILi3ELi4ELi3EEENS4_18smem_ptr_flag_bitsILi16EEENSK_INS5_IJSQ_SH_EEENS5_IJSH_SC_EEEEEEEvS22_EENS_8epilogue10collective18CollectiveEpilogueINS2B_23Sm100TmaWarpSpecializedILi4ELi2ELi16ELb1ELb0EEEJNS5_IJSG_SG_SH_EEENS5_IJNSK_ISG_SC_EENSK_IST_SC_EEEEEfNS5_IJSC_llEEEfS2K_NS2B_6fusion15FusionCallbacksIS2F_NS2L_17LinearCombinationIffffLNS_15FloatRoundStyleE2EEES2G_S2J_JEEENS4_5SM1004TMEM4LOAD26SM100_TMEM_LOAD_32dp32b16xENS4_13SM90_TMA_LOADENS1Q_INS1R_ILi2ELi5ELi2EEENS24_ILi32EEENSK_INS5_IJS13_SU_EEENS5_IJSC_S13_EEEEEEENS4_39AutoVectorizingCopyWithAssumedAlignmentILi128EEENS4_14SM90_TMA_STOREES31_S33_S33_EEEvvEEEEvNT_6ParamsE,"",@"SHT_CUDA_INFO"
	.sectionflags	@""
	.align	4


	//----- nvinfo : EIATTR_CUDA_API_VERSION
	.align		4
        /*0000*/ 	.byte	0x04, 0x37
        /*0002*/ 	.short	(.L_31 - .L_30)
.L_30:
        /*0004*/ 	.word	0x00000082


	//----- nvinfo : EIATTR_KPARAM_INFO
	.align		4
.L_31:
        /*0008*/ 	.byte	0x04, 0x17
        /*000a*/ 	.short	(.L_33 - .L_32)
.L_32:
        /*000c*/ 	.word	0x00000000
        /*0010*/ 	.short	0x0000
        /*0012*/ 	.short	0x0000
        /*0014*/ 	.byte	0x00, 0xf0, 0x01, 0x28


	//----- nvinfo : EIATTR_AT_ENTRY_FRAGMENTS
	.align		4
.L_33:
        /*0018*/ 	.byte	0x04, 0x4f
        /*001a*/ 	.short	(.L_35 - .L_34)


	//   ....[0]....
.L_34:
        /*001c*/ 	.word	0x00000007


	//----- nvinfo : EIATTR_RESERVED_SMEM_USED
	.align		4
.L_35:
        /*0020*/ 	.byte	0x01, 0x41
	.zero		2


	//----- nvinfo : EIATTR_SPARSE_MMA_MASK
	.align		4
        /*0024*/ 	.byte	0x03, 0x50
        /*0026*/ 	.short	0x0040


	//----- nvinfo : EIATTR_TCGEN05_2CTA_USED
	.align		4
        /*0028*/ 	.byte	0x01, 0x52
	.zero		2


	//----- nvinfo : EIATTR_MAXREG_COUNT
	.align		4
        /*002c*/ 	.byte	0x03, 0x1b
        /*002e*/ 	.short	0x00ff


	//----- nvinfo : EIATTR_NUM_BARRIERS
	.align		4
        /*0030*/ 	.byte	0x02, 0x4c
        /*0032*/ 	.byte	0x07
	.zero		1


	//----- nvinfo : EIATTR_EXTERNS
	.align		4
        /*0034*/ 	.byte	0x04, 0x0f
        /*0036*/ 	.short	(.L_37 - .L_36)


	//   ....[0]....
	.align		4
.L_36:
        /*0038*/ 	.word	index@(__assertfail)


	//----- nvinfo : EIATTR_MERCURY_ISA_VERSION
	.align		4
.L_37:
        /*003c*/ 	.byte	0x03, 0x5f
        /*003e*/ 	.short	0x0101


	//----- nvinfo : EIATTR_INT_WARP_WIDE_INSTR_OFFSETS
	.align		4
        /*0040*/ 	.byte	0x04, 0x31
        /*0042*/ 	.short	(.L_39 - .L_38)


	//   ....[0]....
.L_38:
        /*0044*/ 	.word	0x00000db0


	//   ....[1]....
        /*0048*/ 	.word	0x00000e50


	//   ....[2]....
        /*004c*/ 	.word	0x00001e10


	//   ....[3]....
        /*0050*/ 	.word	0x00003fe0


	//   ....[4]....
        /*0054*/ 	.word	0x00004000


	//   ....[5]....
        /*0058*/ 	.word	0x00004030


	//   ....[6]....
        /*005c*/ 	.word	0x00004980


	//   ....[7]....
        /*0060*/ 	.word	0x000049a0


	//   ....[8]....
        /*0064*/ 	.word	0x00004a40


	//   ....[9]....
        /*0068*/ 	.word	0x00004ae0


	//   ....[10]....
        /*006c*/ 	.word	0x00004ba0


	//   ....[11]....
        /*0070*/ 	.word	0x00004c20


	//   ....[12]....
        /*0074*/ 	.word	0x00004c40


	//   ....[13]....
        /*0078*/ 	.word	0x00004d10


	//   ....[14]....
        /*007c*/ 	.word	0x00004da0


	//   ....[15]....
        /*0080*/ 	.word	0x00004e60


	//   ....[16]....
        /*0084*/ 	.word	0x00004ee0


	//   ....[17]....
        /*0088*/ 	.word	0x00004f00


	//   ....[18]....
        /*008c*/ 	.word	0x00004fd0


	//   ....[19]....
        /*0090*/ 	.word	0x00005060


	//   ....[20]....
        /*0094*/ 	.word	0x00005120


	//   ....[21]....
        /*0098*/ 	.word	0x000051a0


	//   ....[22]....
        /*009c*/ 	.word	0x000051c0


	//   ....[23]....
        /*00a0*/ 	.word	0x00005290


	//   ....[24]....
        /*00a4*/ 	.word	0x00005320


	//   ....[25]....
        /*00a8*/ 	.word	0x000053f0


	//   ....[26]....
        /*00ac*/ 	.word	0x00005470


	//   ....[27]....
        /*00b0*/ 	.word	0x00005490


	//   ....[28]....
        /*00b4*/ 	.word	0x00005560


	//   ....[29]....
        /*00b8*/ 	.word	0x000055e0


	//   ....[30]....
        /*00bc*/ 	.word	0x00005690


	//   ....[31]....
        /*00c0*/ 	.word	0x00005720


	//   ....[32]....
        /*00c4*/ 	.word	0x00005740


	//   ....[33]....
        /*00c8*/ 	.word	0x00005810


	//   ....[34]....
        /*00cc*/ 	.word	0x000058a0


	//   ....[35]....
        /*00d0*/ 	.word	0x00005950


	//   ....[36]....
        /*00d4*/ 	.word	0x000059e0


	//   ....[37]....
        /*00d8*/ 	.word	0x00005a00


	//   ....[38]....
        /*00dc*/ 	.word	0x00005b30


	//   ....[39]....
        /*00e0*/ 	.word	0x00005b90


	//   ....[40]....
        /*00e4*/ 	.word	0x00005c40


	//   ....[41]....
        /*00e8*/ 	.word	0x00005d80


	//   ....[42]....
        /*00ec*/ 	.word	0x00005df0


	//   ....[43]....
        /*00f0*/ 	.word	0x00005e00


	//   ....[44]....
        /*00f4*/ 	.word	0x00005f20


	//   ....[45]....
        /*00f8*/ 	.word	0x00006000


	//----- nvinfo : EIATTR_COOP_GROUP_MASK_REGIDS
	.align		4
.L_39:
        /*00fc*/ 	.byte	0x04, 0x29
        /*00fe*/ 	.short	(.L_41 - .L_40)


	//   ....[0]....
.L_40:
        /*0100*/ 	.word	0xffffffff


	//   ....[1]....
        /*0104*/ 	.word	0xffffffff


	//   ....[2]....
        /*0108*/ 	.word	0xffffffff


	//   ....[3]....
        /*010c*/ 	.word	0xffffffff


	//   ....[4]....
        /*0110*/ 	.word	0xffffffff


	//   ....[5]....
        /*0114*/ 	.word	0xffffffff


	//   ....[6]....
        /*0118*/ 	.word	0xffffffff


	//   ....[7]....
        /*011c*/ 	.word	0xffffffff


	//   ....[8]....
        /*0120*/ 	.word	0xffffffff


	//   ....[9]....
        /*0124*/ 	.word	0xffffffff


	//   ....[10]....
        /*0128*/ 	.word	0xffffffff


	//   ....[11]....
        /*012c*/ 	.word	0xffffffff


	//   ....[12]....
        /*0130*/ 	.word	0xffffffff


	//   ....[13]....
        /*0134*/ 	.word	0xffffffff


	//----- nvinfo : EIATTR_COOP_GROUP_INSTR_OFFSETS
	.align		4
.L_41:
        /*0138*/ 	.byte	0x04, 0x28
        /*013a*/ 	.short	(.L_43 - .L_42)


	//   ....[0]....
.L_42:
        /*013c*/ 	.word	0x000000c0


	//   ....[1]....
        /*0140*/ 	.word	0x00000530


	//   ....[2]....
        /*0144*/ 	.word	0x00000760


	//   ....[3]....
        /*0148*/ 	.word	0x000008f0


	//   ....[4]....
        /*014c*/ 	.word	0x000009e0


	//   ....[5]....
        /*0150*/ 	.word	0x00000b40


	//   ....[6]....
        /*0154*/ 	.word	0x00000c90


	//   ....[7]....
        /*0158*/ 	.word	0x00000ed0


	//   ....[8]....
        /*015c*/ 	.word	0x00001d00


	//   ....[9]....
        /*0160*/ 	.word	0x00002e20


	//   ....[10]....
        /*0164*/ 	.word	0x000032f0


	//   ....[11]....
        /*0168*/ 	.word	0x00003320


	//   ....[12]....
        /*016c*/ 	.word	0x00003ef0


	//   ....[13]....
        /*0170*/ 	.word	0x000040f0


	//----- nvinfo : EIATTR_VRC_CTA_INIT_COUNT
	.align		4
.L_43:
        /*0174*/ 	.byte	0x02, 0x4a
        /*0176*/ 	.byte	0x80
	.zero		1


	//----- nvinfo : EIATTR_SYSCALL_OFFSETS
	.align		4
        /*0178*/ 	.byte	0x04, 0x46
        /*017a*/ 	.short	(.L_45 - .L_44)


	//   ....[0]....
.L_44:
        /*017c*/ 	.word	0x00006a50


	//   ....[1]....
        /*0180*/ 	.word	0x00006b40


	//   ....[2]....
        /*0184*/ 	.word	0x00007380


	//   ....[3]....
        /*0188*/ 	.word	0x00007d70


	//   ....[4]....
        /*018c*/ 	.word	0x00008740


	//   ....[5]....
        /*0190*/ 	.word	0x00009150


	//   ....[6]....
        /*0194*/ 	.word	0x00009b60


	//   ....[7]....
        /*0198*/ 	.word	0x0000a590


	//   ....[8]....
        /*019c*/ 	.word	0x0000afa0


	//   ....[9]....
        /*01a0*/ 	.word	0x0000b960


	//----- nvinfo : EIATTR_MBARRIER_INSTR_OFFSETS
	.align		4
.L_45:
        /*01a4*/ 	.byte	0x04, 0x39
        /*01a6*/ 	.short	(.L_47 - .L_46)


	//   ....[0]....
.L_46:
        /*01a8*/ 	.word	0x00000600
        /*01ac*/ 	.word	0x000000ff
        /*01b0*/ 	.word	0x00000000
        /*01b4*/ 	.short	0x0100
        /*01b6*/ 	.byte	0x07
	.zero		1


	//   ....[1]....
        /*01b8*/ 	.word	0x00000610
        /*01bc*/ 	.word	0x000000ff
        /*01c0*/ 	.word	0x00000050
        /*01c4*/ 	.short	0x0100
        /*01c6*/ 	.byte	0x07
	.zero		1


	//   ....[2]....
        /*01c8*/ 	.word	0x00000620
        /*01cc*/ 	.word	0x000000ff
        /*01d0*/ 	.word	0x00000008
        /*01d4*/ 	.short	0x0100
        /*01d6*/ 	.byte	0x07
	.zero		1


	//   ....[3]....
        /*01d8*/ 	.word	0x00000630
        /*01dc*/ 	.word	0x000000ff
        /*01e0*/ 	.word	0x00000058
        /*01e4*/ 	.short	0x0100
        /*01e6*/ 	.byte	0x07
	.zero		1


	//   ....[4]....
        /*01e8*/ 	.word	0x00000640
        /*01ec*/ 	.word	0x000000ff
        /*01f0*/ 	.word	0x00000010
        /*01f4*/ 	.short	0x0100
        /*01f6*/ 	.byte	0x07
	.zero		1


	//   ....[5]....
        /*01f8*/ 	.word	0x00000650
        /*01fc*/ 	.word	0x000000ff
        /*0200*/ 	.word	0x00000060
        /*0204*/ 	.short	0x0100
        /*0206*/ 	.byte	0x07
	.zero		1


	//   ....[6]....
        /*0208*/ 	.word	0x00000660
        /*020c*/ 	.word	0x000000ff
        /*0210*/ 	.word	0x00000018
        /*0214*/ 	.short	0x0100
        /*0216*/ 	.byte	0x07
	.zero		1


	//   ....[7]....
        /*0218*/ 	.word	0x00000670
        /*021c*/ 	.word	0x000000ff
        /*0220*/ 	.word	0x00000068
        /*0224*/ 	.short	0x0100
        /*0226*/ 	.byte	0x07
	.zero		1


	//   ....[8]....
        /*0228*/ 	.word	0x00000680
        /*022c*/ 	.word	0x000000ff
        /*0230*/ 	.word	0x00000020
        /*0234*/ 	.short	0x0100
        /*0236*/ 	.byte	0x07
	.zero		1


	//   ....[9]....
        /*0238*/ 	.word	0x00000690
        /*023c*/ 	.word	0x000000ff
        /*0240*/ 	.word	0x00000070
        /*0244*/ 	.short	0x0100
        /*0246*/ 	.byte	0x07
	.zero		1


	//   ....[10]....
        /*0248*/ 	.word	0x000006a0
        /*024c*/ 	.word	0x000000ff
        /*0250*/ 	.word	0x00000028
        /*0254*/ 	.short	0x0100
        /*0256*/ 	.byte	0x07
	.zero		1


	//   ....[11]....
        /*0258*/ 	.word	0x000006b0
        /*025c*/ 	.word	0x000000ff
        /*0260*/ 	.word	0x00000078
        /*0264*/ 	.short	0x0100
        /*0266*/ 	.byte	0x07
	.zero		1


	//   ....[12]....
        /*0268*/ 	.word	0x000006c0
        /*026c*/ 	.word	0x000000ff
        /*0270*/ 	.word	0x00000030
        /*0274*/ 	.short	0x0100
        /*0276*/ 	.byte	0x07
	.zero		1


	//   ....[13]....
        /*0278*/ 	.word	0x000006d0
        /*027c*/ 	.word	0x000000ff
        /*0280*/ 	.word	0x00000080
        /*0284*/ 	.short	0x0100
        /*0286*/ 	.byte	0x07
	.zero		1


	//   ....[14]....
        /*0288*/ 	.word	0x000006e0
        /*028c*/ 	.word	0x000000ff
        /*0290*/ 	.word	0x00000038
        /*0294*/ 	.short	0x0100
        /*0296*/ 	.byte	0x07
	.zero		1


	//   ....[15]....
        /*0298*/ 	.word	0x000006f0
        /*029c*/ 	.word	0x000000ff
        /*02a0*/ 	.word	0x00000088
        /*02a4*/ 	.short	0x0100
        /*02a6*/ 	.byte	0x07
	.zero		1


	//   ....[16]....
        /*02a8*/ 	.word	0x00000700
        /*02ac*/ 	.word	0x000000ff
        /*02b0*/ 	.word	0x00000040
        /*02b4*/ 	.short	0x0100
        /*02b6*/ 	.byte	0x07
	.zero		1


	//   ....[17]....
        /*02b8*/ 	.word	0x00000710
        /*02bc*/ 	.word	0x000000ff
        /*02c0*/ 	.word	0x00000090
        /*02c4*/ 	.short	0x0100
        /*02c6*/ 	.byte	0x07
	.zero		1


	//   ....[18]....
        /*02c8*/ 	.word	0x00000720
        /*02cc*/ 	.word	0x000000ff
        /*02d0*/ 	.word	0x00000048
        /*02d4*/ 	.short	0x0100
        /*02d6*/ 	.byte	0x07
	.zero		1


	//   ....[19]....
        /*02d8*/ 	.word	0x00000730
        /*02dc*/ 	.word	0x000000ff
        /*02e0*/ 	.word	0x00000098
        /*02e4*/ 	.short	0x0100
        /*02e6*/ 	.byte	0x07
	.zero		1


	//   ....[20]....
        /*02e8*/ 	.word	0x00000860
        /*02ec*/ 	.word	0x000000ff
        /*02f0*/ 	.word	0x000000a0
        /*02f4*/ 	.short	0x0100
        /*02f6*/ 	.byte	0x08
	.zero		1


	//   ....[21]....
        /*02f8*/ 	.word	0x00000870
        /*02fc*/ 	.word	0x000000ff
        /*0300*/ 	.word	0x000000c0
        /*0304*/ 	.short	0x0100
        /*0306*/ 	.byte	0x08
	.zero		1


	//   ....[22]....
        /*0308*/ 	.word	0x00000880
        /*030c*/ 	.word	0x000000ff
        /*0310*/ 	.word	0x000000a8
        /*0314*/ 	.short	0x0100
        /*0316*/ 	.byte	0x08
	.zero		1


	//   ....[23]....
        /*0318*/ 	.word	0x00000890
        /*031c*/ 	.word	0x000000ff
        /*0320*/ 	.word	0x000000c8
        /*0324*/ 	.short	0x0100
        /*0326*/ 	.byte	0x08
	.zero		1


	//   ....[24]....
        /*0328*/ 	.word	0x000008a0
        /*032c*/ 	.word	0x000000ff
        /*0330*/ 	.word	0x000000b0
        /*0334*/ 	.short	0x0100
        /*0336*/ 	.byte	0x08
	.zero		1


	//   ....[25]....
        /*0338*/ 	.word	0x000008b0
        /*033c*/ 	.word	0x000000ff
        /*0340*/ 	.word	0x000000d0
        /*0344*/ 	.short	0x0100
        /*0346*/ 	.byte	0x08
	.zero		1


	//   ....[26]....
        /*0348*/ 	.word	0x000008c0
        /*034c*/ 	.word	0x000000ff
        /*0350*/ 	.word	0x000000b8
        /*0354*/ 	.short	0x0100
        /*0356*/ 	.byte	0x08
	.zero		1


	//   ....[27]....
        /*0358*/ 	.word	0x000008d0
        /*035c*/ 	.word	0x000000ff
        /*0360*/ 	.word	0x000000d8
        /*0364*/ 	.short	0x0100
        /*0366*/ 	.byte	0x08
	.zero		1


	//   ....[28]....
        /*0368*/ 	.word	0x000009b0
        /*036c*/ 	.word	0x000000ff
        /*0370*/ 	.word	0x000000e0
        /*0374*/ 	.short	0x0100
        /*0376*/ 	.byte	0x07
	.zero		1


	//   ....[29]....
        /*0378*/ 	.word	0x000009c0
        /*037c*/ 	.word	0x000000ff
        /*0380*/ 	.word	0x000000e8
        /*0384*/ 	.short	0x0100
        /*0386*/ 	.byte	0x07
	.zero		1


	//   ....[30]....
        /*0388*/ 	.word	0x00000af0
        /*038c*/ 	.word	0x000000ff
        /*0390*/ 	.word	0x000000f0
        /*0394*/ 	.short	0x0100
        /*0396*/ 	.byte	0x07
	.zero		1


	//   ....[31]....
        /*0398*/ 	.word	0x00000b00
        /*039c*/ 	.word	0x000000ff
        /*03a0*/ 	.word	0x00000100
        /*03a4*/ 	.short	0x0100
        /*03a6*/ 	.byte	0x07
	.zero		1


	//   ....[32]....
        /*03a8*/ 	.word	0x00000b10
        /*03ac*/ 	.word	0x000000ff
        /*03b0*/ 	.word	0x000000f8
        /*03b4*/ 	.short	0x0100
        /*03b6*/ 	.byte	0x07
	.zero		1


	//   ....[33]....
        /*03b8*/ 	.word	0x00000b20
        /*03bc*/ 	.word	0x000000ff
        /*03c0*/ 	.word	0x00000108
        /*03c4*/ 	.short	0x0100
        /*03c6*/ 	.byte	0x07
	.zero		1


	//   ....[34]....
        /*03c8*/ 	.word	0x00000c40
        /*03cc*/ 	.word	0x000000ff
        /*03d0*/ 	.word	0x00000110
        /*03d4*/ 	.short	0x0100
        /*03d6*/ 	.byte	0x08
	.zero		1


	//   ....[35]....
        /*03d8*/ 	.word	0x00000c50
        /*03dc*/ 	.word	0x000000ff
        /*03e0*/ 	.word	0x00000120
        /*03e4*/ 	.short	0x0100
        /*03e6*/ 	.byte	0x08
	.zero		1


	//   ....[36]....
        /*03e8*/ 	.word	0x00000c60
        /*03ec*/ 	.word	0x000000ff
        /*03f0*/ 	.word	0x00000118
        /*03f4*/ 	.short	0x0100
        /*03f6*/ 	.byte	0x08
	.zero		1


	//   ....[37]....
        /*03f8*/ 	.word	0x00000c70
        /*03fc*/ 	.word	0x000000ff
        /*0400*/ 	.word	0x00000128
        /*0404*/ 	.short	0x0100
        /*0406*/ 	.byte	0x08
	.zero		1


	//   ....[38]....
        /*0408*/ 	.word	0x00000d60
        /*040c*/ 	.word	0x000000ff
        /*0410*/ 	.word	0x00000130
        /*0414*/ 	.short	0x0100
        /*0416*/ 	.byte	0x07
	.zero		1


	//   ....[39]....
        /*0418*/ 	.word	0x00000d70
        /*041c*/ 	.word	0x000000ff
        /*0420*/ 	.word	0x00000140
        /*0424*/ 	.short	0x0100
        /*0426*/ 	.byte	0x07
	.zero		1


	//   ....[40]....
        /*0428*/ 	.word	0x00000d80
        /*042c*/ 	.word	0x000000ff
        /*0430*/ 	.word	0x00000138
        /*0434*/ 	.short	0x0100
        /*0436*/ 	.byte	0x07
	.zero		1


	//   ....[41]....
        /*0438*/ 	.word	0x00000d90
        /*043c*/ 	.word	0x000000ff
        /*0440*/ 	.word	0x00000148
        /*0444*/ 	.short	0x0100
        /*0446*/ 	.byte	0x07
	.zero		1


	//   ....[42]....
        /*0448*/ 	.word	0x00000e80
        /*044c*/ 	.word	0x000000ff
        /*0450*/ 	.word	0x00000150
        /*0454*/ 	.short	0x0100
        /*0456*/ 	.byte	0x06
	.zero		1


	//   ....[43]....
        /*0458*/ 	.word	0x00001810
        /*045c*/ 	.word	0x00000005
        /*0460*/ 	.word	0x00000140
        /*0464*/ 	.short	0x010a
        /*0466*/ 	.byte	0xff
	.zero		1


	//   ....[44]....
        /*0468*/ 	.word	0x00001840
        /*046c*/ 	.word	0x00000005
        /*0470*/ 	.word	0x00000130
        /*0474*/ 	.short	0x0101
        /*0476*/ 	.byte	0xff
	.zero		1


	//   ....[45]....
        /*0478*/ 	.word	0x000018c0
        /*047c*/ 	.word	0x000000ff
        /*0480*/ 	.word	0x00000050
        /*0484*/ 	.short	0x010a
        /*0486*/ 	.byte	0x08
	.zero		1


	//   ....[46]....
        /*0488*/ 	.word	0x00001a40
        /*048c*/ 	.word	0x000000ff
        /*0490*/ 	.word	0x00000050
        /*0494*/ 	.short	0x010a
        /*0496*/ 	.byte	0x09
	.zero		1


	//   ....[47]....
        /*0498*/ 	.word	0x00001ba0
        /*049c*/ 	.word	0x000000ff
        /*04a0*/ 	.word	0x00000050
        /*04a4*/ 	.short	0x010a
        /*04a6*/ 	.byte	0x10
	.zero		1


	//   ....[48]....
        /*04a8*/ 	.word	0x00001ce0
        /*04ac*/ 	.word	0x000000ff
        /*04b0*/ 	.word	0x000000e8
        /*04b4*/ 	.short	0x0101
        /*04b6*/ 	.byte	0x06
	.zero		1


	//   ....[49]....
        /*04b8*/ 	.word	0x00001d10
        /*04bc*/ 	.word	0x00000008
        /*04c0*/ 	.word	0x000000f0
        /*04c4*/ 	.short	0x010a
        /*04c6*/ 	.byte	0xff
	.zero		1


	//   ....[50]....
        /*04c8*/ 	.word	0x00001de0
        /*04cc*/ 	.word	0x00000008
        /*04d0*/ 	.word	0x00000000
        /*04d4*/ 	.short	0x0101
        /*04d6*/ 	.byte	0xff
	.zero		1


	//   ....[51]....
        /*04d8*/ 	.word	0x00002340
        /*04dc*/ 	.word	0x000000ff
        /*04e0*/ 	.word	0x00000000
        /*04e4*/ 	.short	0x010a
        /*04e6*/ 	.byte	0x04
	.zero		1


	//   ....[52]....
        /*04e8*/ 	.word	0x000023d0
        /*04ec*/ 	.word	0x000000ff
        /*04f0*/ 	.word	0x00000000
        /*04f4*/ 	.short	0x010a
        /*04f6*/ 	.byte	0x04
	.zero		1


	//   ....[53]....
        /*04f8*/ 	.word	0x00002460
        /*04fc*/ 	.word	0x000000ff
        /*0500*/ 	.word	0x00000000
        /*0504*/ 	.short	0x010a
        /*0506*/ 	.byte	0x04
	.zero		1


	//   ....[54]....
        /*0508*/ 	.word	0x000024f0
        /*050c*/ 	.word	0x000000ff
        /*0510*/ 	.word	0x00000000
        /*0514*/ 	.short	0x010a
        /*0516*/ 	.byte	0x04
	.zero		1


	//   ....[55]....
        /*0518*/ 	.word	0x00002580
        /*051c*/ 	.word	0x000000ff
        /*0520*/ 	.word	0x00000000
        /*0524*/ 	.short	0x010a
        /*0526*/ 	.byte	0x04
	.zero		1


	//   ....[56]....
        /*0528*/ 	.word	0x00002610
        /*052c*/ 	.word	0x000000ff
        /*0530*/ 	.word	0x00000000
        /*0534*/ 	.short	0x010a
        /*0536*/ 	.byte	0x04
	.zero		1


	//   ....[57]....
        /*0538*/ 	.word	0x000026a0
        /*053c*/ 	.word	0x000000ff
        /*0540*/ 	.word	0x00000000
        /*0544*/ 	.short	0x010a
        /*0546*/ 	.byte	0x04
	.zero		1


	//   ....[58]....
        /*0548*/ 	.word	0x00002730
        /*054c*/ 	.word	0x000000ff
        /*0550*/ 	.word	0x00000000
        /*0554*/ 	.short	0x010a
        /*0556*/ 	.byte	0x04
	.zero		1


	//   ....[59]....
        /*0558*/ 	.word	0x000027c0
        /*055c*/ 	.word	0x000000ff
        /*0560*/ 	.word	0x00000000
        /*0564*/ 	.short	0x010a
        /*0566*/ 	.byte	0x04
	.zero		1


	//   ....[60]....
        /*0568*/ 	.word	0x00002860
        /*056c*/ 	.word	0x00000000
        /*0570*/ 	.word	0x00000000
        /*0574*/ 	.short	0x010a
        /*0576*/ 	.byte	0xff
	.zero		1


	//   ....[61]....
        /*0578*/ 	.word	0x00002980
        /*057c*/ 	.word	0x00000000
        /*0580*/ 	.word	0x00000130
        /*0584*/ 	.short	0x010a
        /*0586*/ 	.byte	0xff
	.zero		1


	//   ....[62]....
        /*0588*/ 	.word	0x000029f0
        /*058c*/ 	.word	0x00000004
        /*0590*/ 	.word	0x00000000
        /*0594*/ 	.short	0x0101
        /*0596*/ 	.byte	0xff
	.zero		1


	//   ....[63]....
        /*0598*/ 	.word	0x00002a10
        /*059c*/ 	.word	0x000000ff
        /*05a0*/ 	.word	0x00000100
        /*05a4*/ 	.short	0x010a
        /*05a6*/ 	.byte	0x05
	.zero		1


	//   ....[64]....
        /*05a8*/ 	.word	0x00002b30
        /*05ac*/ 	.word	0x00000000
        /*05b0*/ 	.word	0x000000f0
        /*05b4*/ 	.short	0x010a
        /*05b6*/ 	.byte	0xff
	.zero		1


	//   ....[65]....
        /*05b8*/ 	.word	0x00002c30
        /*05bc*/ 	.word	0x00000000
        /*05c0*/ 	.word	0x00000000
        /*05c4*/ 	.short	0x0101
        /*05c6*/ 	.byte	0xff
	.zero		1


	//   ....[66]....
        /*05c8*/ 	.word	0x00002cc0
        /*05cc*/ 	.word	0x000000ff
        /*05d0*/ 	.word	0x00000100
        /*05d4*/ 	.short	0x0106
        /*05d6*/ 	.byte	0x05
	.zero		1


	//   ....[67]....
        /*05d8*/ 	.word	0x00002ce0
        /*05dc*/ 	.word	0x000000ff
        /*05e0*/ 	.word	0x00000100
        /*05e4*/ 	.short	0x010a
        /*05e6*/ 	.byte	0x05
	.zero		1


	//   ....[68]....
        /*05e8*/ 	.word	0x00002d70
        /*05ec*/ 	.word	0x000000ff
        /*05f0*/ 	.word	0x00000100
        /*05f4*/ 	.short	0x0106
        /*05f6*/ 	.byte	0x04
	.zero		1


	//   ....[69]....
        /*05f8*/ 	.word	0x00002db0
        /*05fc*/ 	.word	0x00000000
        /*0600*/ 	.word	0x00000100
        /*0604*/ 	.short	0x010a
        /*0606*/ 	.byte	0xff
	.zero		1


	//   ....[70]....
        /*0608*/ 	.word	0x00002ff0
        /*060c*/ 	.word	0x000000ff
        /*0610*/ 	.word	0x00000008
        /*0614*/ 	.short	0x010a
        /*0616*/ 	.byte	0x06
	.zero		1


	//   ....[71]....
        /*0618*/ 	.word	0x00003010
        /*061c*/ 	.word	0x000000ff
        /*0620*/ 	.word	0x00000008
        /*0624*/ 	.short	0x010a
        /*0626*/ 	.byte	0x06
	.zero		1


	//   ....[72]....
        /*0628*/ 	.word	0x000031a0
        /*062c*/ 	.word	0x000000ff
        /*0630*/ 	.word	0x00000008
        /*0634*/ 	.short	0x010a
        /*0636*/ 	.byte	0x06
	.zero		1


	//   ....[73]....
        /*0638*/ 	.word	0x000031c0
        /*063c*/ 	.word	0x000000ff
        /*0640*/ 	.word	0x00000008
        /*0644*/ 	.short	0x010a
        /*0646*/ 	.byte	0x06
	.zero		1


	//   ....[74]....
        /*0648*/ 	.word	0x00003280
        /*064c*/ 	.word	0x000000ff
        /*0650*/ 	.word	0x00000000
        /*0654*/ 	.short	0x0101
        /*0656*/ 	.byte	0x07
	.zero		1


	//   ....[75]....
        /*0658*/ 	.word	0x00003590
        /*065c*/ 	.word	0x00000000
        /*0660*/ 	.word	0x000000f0
        /*0664*/ 	.short	0x010a
        /*0666*/ 	.byte	0xff
	.zero		1


	//   ....[76]....
        /*0668*/ 	.word	0x00003650
        /*066c*/ 	.word	0x00000000
        /*0670*/ 	.word	0x00000000
        /*0674*/ 	.short	0x0101
        /*0676*/ 	.byte	0xff
	.zero		1


	//   ....[77]....
        /*0678*/ 	.word	0x00003710
        /*067c*/ 	.word	0x000000ff
        /*0680*/ 	.word	0x00000000
        /*0684*/ 	.short	0x010a
        /*0686*/ 	.byte	0x07
	.zero		1


	//   ....[78]....
        /*0688*/ 	.word	0x00003720
        /*068c*/ 	.word	0x000000ff
        /*0690*/ 	.word	0x00000120
        /*0694*/ 	.short	0x010a
        /*0696*/ 	.byte	0x09
	.zero		1


	//   ....[79]....
        /*0698*/ 	.word	0x00003810
        /*069c*/ 	.word	0x000000ff
        /*06a0*/ 	.word	0x00000000
        /*06a4*/ 	.short	0x010a
        /*06a6*/ 	.byte	0x08
	.zero		1


	//   ....[80]....
        /*06a8*/ 	.word	0x000038d0
        /*06ac*/ 	.word	0x000000ff
        /*06b0*/ 	.word	0x00000000
        /*06b4*/ 	.short	0x010a
        /*06b6*/ 	.byte	0x07
	.zero		1


	//   ....[81]....
        /*06b8*/ 	.word	0x00003cf0
        /*06bc*/ 	.word	0x000000ff
        /*06c0*/ 	.word	0x00000000
        /*06c4*/ 	.short	0x010a
        /*06c6*/ 	.byte	0x04
	.zero		1


	//   ....[82]....
        /*06c8*/ 	.word	0x00003d90
        /*06cc*/ 	.word	0x00000000
        /*06d0*/ 	.word	0x00000000
        /*06d4*/ 	.short	0x010a
        /*06d6*/ 	.byte	0xff
	.zero		1


	//   ....[83]....
        /*06d8*/ 	.word	0x00003dd0
        /*06dc*/ 	.word	0x00000000
        /*06e0*/ 	.word	0x00000000
        /*06e4*/ 	.short	0x010a
        /*06e6*/ 	.byte	0xff
	.zero		1


	//   ....[84]....
        /*06e8*/ 	.word	0x00003e40
        /*06ec*/ 	.word	0x000000ff
        /*06f0*/ 	.word	0x00000000
        /*06f4*/ 	.short	0x0101
        /*06f6*/ 	.byte	0x04
	.zero		1


	//   ....[85]....
        /*06f8*/ 	.word	0x00003e80
        /*06fc*/ 	.word	0x000000ff
        /*0700*/ 	.word	0x00000150
        /*0704*/ 	.short	0x010a
        /*0706*/ 	.byte	0x06
	.zero		1


	//   ....[86]....
        /*0708*/ 	.word	0x00003ee0
        /*070c*/ 	.word	0x000000ff
        /*0710*/ 	.word	0x00000000
        /*0714*/ 	.short	0x0101
        /*0716*/ 	.byte	0x04
	.zero		1


	//   ....[87]....
        /*0718*/ 	.word	0x00004320
        /*071c*/ 	.word	0x00000000
        /*0720*/ 	.word	0x000000f0
        /*0724*/ 	.short	0x010a
        /*0726*/ 	.byte	0xff
	.zero		1


	//   ....[88]....
        /*0728*/ 	.word	0x000043e0
        /*072c*/ 	.word	0x00000000
        /*0730*/ 	.word	0x00000000
        /*0734*/ 	.short	0x0101
        /*0736*/ 	.byte	0xff
	.zero		1


	//   ....[89]....
        /*0738*/ 	.word	0x00004700
        /*073c*/ 	.word	0x000000ff
        /*0740*/ 	.word	0x000000e8
        /*0744*/ 	.short	0x010a
        /*0746*/ 	.byte	0x06
	.zero		1


	//   ....[90]....
        /*0748*/ 	.word	0x00004900
        /*074c*/ 	.word	0x000000ff
        /*0750*/ 	.word	0x000000c0
        /*0754*/ 	.short	0x010a
        /*0756*/ 	.byte	0x06
	.zero		1


	//   ....[91]....
        /*0758*/ 	.word	0x00004bd0
        /*075c*/ 	.word	0x000000ff
        /*0760*/ 	.word	0x000000a0
        /*0764*/ 	.short	0x010b
        /*0766*/ 	.byte	0x06
	.zero		1


	//   ....[92]....
        /*0768*/ 	.word	0x00004be0
        /*076c*/ 	.word	0x000000ff
        /*0770*/ 	.word	0x00000000
        /*0774*/ 	.short	0x0101
        /*0776*/ 	.byte	0x0f
	.zero		1


	//   ....[93]....
        /*0778*/ 	.word	0x00004bf0
        /*077c*/ 	.word	0x000000ff
        /*0780*/ 	.word	0x000000c8
        /*0784*/ 	.short	0x010a
        /*0786*/ 	.byte	0x06
	.zero		1


	//   ....[94]....
        /*0788*/ 	.word	0x00004e90
        /*078c*/ 	.word	0x000000ff
        /*0790*/ 	.word	0x000000a8
        /*0794*/ 	.short	0x010b
        /*0796*/ 	.byte	0x06
	.zero		1


	//   ....[95]....
        /*0798*/ 	.word	0x00004ea0
        /*079c*/ 	.word	0x000000ff
        /*07a0*/ 	.word	0x00000000
        /*07a4*/ 	.short	0x0101
        /*07a6*/ 	.byte	0x0e
	.zero		1


	//   ....[96]....
        /*07a8*/ 	.word	0x00004eb0
        /*07ac*/ 	.word	0x000000ff
        /*07b0*/ 	.word	0x000000d0
        /*07b4*/ 	.short	0x010a
        /*07b6*/ 	.byte	0x06
	.zero		1


	//   ....[97]....
        /*07b8*/ 	.word	0x00005150
        /*07bc*/ 	.word	0x000000ff
        /*07c0*/ 	.word	0x000000b0
        /*07c4*/ 	.short	0x010b
        /*07c6*/ 	.byte	0x06
	.zero		1


	//   ....[98]....
        /*07c8*/ 	.word	0x00005160
        /*07cc*/ 	.word	0x000000ff
        /*07d0*/ 	.word	0x00000000
        /*07d4*/ 	.short	0x0101
        /*07d6*/ 	.byte	0x0d
	.zero		1


	//   ....[99]....
        /*07d8*/ 	.word	0x00005170
        /*07dc*/ 	.word	0x000000ff
        /*07e0*/ 	.word	0x000000d8
        /*07e4*/ 	.short	0x010a
        /*07e6*/ 	.byte	0x06
	.zero		1


	//   ....[100]....
        /*07e8*/ 	.word	0x00005410
        /*07ec*/ 	.word	0x000000ff
        /*07f0*/ 	.word	0x000000b8
        /*07f4*/ 	.short	0x010b
        /*07f6*/ 	.byte	0x06
	.zero		1


	//   ....[101]....
        /*07f8*/ 	.word	0x00005420
        /*07fc*/ 	.word	0x000000ff
        /*0800*/ 	.word	0x00000000
        /*0804*/ 	.short	0x0101
        /*0806*/ 	.byte	0x15
	.zero		1


	//   ....[102]....
        /*0808*/ 	.word	0x00005440
        /*080c*/ 	.word	0x000000ff
        /*0810*/ 	.word	0x000000c0
        /*0814*/ 	.short	0x010a
        /*0816*/ 	.byte	0x06
	.zero		1


	//   ....[103]....
        /*0818*/ 	.word	0x000056c0
        /*081c*/ 	.word	0x000000ff
        /*0820*/ 	.word	0x000000a0
        /*0824*/ 	.short	0x010b
        /*0826*/ 	.byte	0x06
	.zero		1


	//   ....[104]....
        /*0828*/ 	.word	0x000056d0
        /*082c*/ 	.word	0x000000ff
        /*0830*/ 	.word	0x00000000
        /*0834*/ 	.short	0x0101
        /*0836*/ 	.byte	0x0f
	.zero		1


	//   ....[105]....
        /*0838*/ 	.word	0x000056f0
        /*083c*/ 	.word	0x000000ff
        /*0840*/ 	.word	0x000000c8
        /*0844*/ 	.short	0x010a
        /*0846*/ 	.byte	0x06
	.zero		1


	//   ....[106]....
        /*0848*/ 	.word	0x00005980
        /*084c*/ 	.word	0x000000ff
        /*0850*/ 	.word	0x000000a8
        /*0854*/ 	.short	0x010b
        /*0856*/ 	.byte	0x06
	.zero		1


	//   ....[107]....
        /*0858*/ 	.word	0x00005990
        /*085c*/ 	.word	0x000000ff
        /*0860*/ 	.word	0x00000000
        /*0864*/ 	.short	0x0101
        /*0866*/ 	.byte	0x0e
	.zero		1


	//   ....[108]....
        /*0868*/ 	.word	0x000059a0
        /*086c*/ 	.word	0x000000ff
        /*0870*/ 	.word	0x000000d0
        /*0874*/ 	.short	0x010a
        /*0876*/ 	.byte	0x06
	.zero		1


	//   ....[109]....
        /*0878*/ 	.word	0x00005cf0
        /*087c*/ 	.word	0x000000ff
        /*0880*/ 	.word	0x000000b0
        /*0884*/ 	.short	0x010b
        /*0886*/ 	.byte	0x06
	.zero		1


	//   ....[110]....
        /*0888*/ 	.word	0x00005d40
        /*088c*/ 	.word	0x000000ff
        /*0890*/ 	.word	0x00000000
        /*0894*/ 	.short	0x0101
        /*0896*/ 	.byte	0x0d
	.zero		1


	//   ....[111]....
        /*0898*/ 	.word	0x00005d50
        /*089c*/ 	.word	0x000000ff
        /*08a0*/ 	.word	0x000000d8
        /*08a4*/ 	.short	0x010a
        /*08a6*/ 	.byte	0x06
	.zero		1


	//   ....[112]....
        /*08a8*/ 	.word	0x00006040
        /*08ac*/ 	.word	0x000000ff
        /*08b0*/ 	.word	0x000000b8
        /*08b4*/ 	.short	0x010b
        /*08b6*/ 	.byte	0x06
	.zero		1


	//   ....[113]....
        /*08b8*/ 	.word	0x00006060
        /*08bc*/ 	.word	0x000000ff
        /*08c0*/ 	.word	0x00000000
        /*08c4*/ 	.short	0x0101
        /*08c6*/ 	.byte	0x15
	.zero		1


	//   ....[114]....
        /*08c8*/ 	.word	0x00006090
        /*08cc*/ 	.word	0x000000ff
        /*08d0*/ 	.word	0x000000c0
        /*08d4*/ 	.short	0x010a
        /*08d6*/ 	.byte	0x06
	.zero		1


	//   ....[115]....
        /*08d8*/ 	.word	0x000060b0
        /*08dc*/ 	.word	0x000000ff
        /*08e0*/ 	.word	0x000000c8
        /*08e4*/ 	.short	0x010a
        /*08e6*/ 	.byte	0x06
	.zero		1


	//   ....[116]....
        /*08e8*/ 	.word	0x000060d0
        /*08ec*/ 	.word	0x000000ff
        /*08f0*/ 	.word	0x000000d0
        /*08f4*/ 	.short	0x010a
        /*08f6*/ 	.byte	0x06
	.zero		1


	//   ....[117]....
        /*08f8*/ 	.word	0x00006120
        /*08fc*/ 	.word	0x00000002
        /*0900*/ 	.word	0x000000d8
        /*0904*/ 	.short	0x010a
        /*0906*/ 	.byte	0xff
	.zero		1


	//   ....[118]....
        /*0908*/ 	.word	0x00006410
        /*090c*/ 	.word	0x00000000
        /*0910*/ 	.word	0x000000f0
        /*0914*/ 	.short	0x010a
        /*0916*/ 	.byte	0xff
	.zero		1


	//   ....[119]....
        /*0918*/ 	.word	0x00006520
        /*091c*/ 	.word	0x00000000
        /*0920*/ 	.word	0x00000000
        /*0924*/ 	.short	0x0101
        /*0926*/ 	.byte	0xff
	.zero		1


	//   ....[120]....
        /*0928*/ 	.word	0x00006f90
        /*092c*/ 	.word	0x000000ff
        /*0930*/ 	.word	0x000000a0
        /*0934*/ 	.short	0x010a
        /*0936*/ 	.byte	0x30
	.zero		1


	//   ....[121]....
        /*0938*/ 	.word	0x00006fc0
        /*093c*/ 	.word	0x0000004e
        /*0940*/ 	.word	0x00000110
        /*0944*/ 	.short	0x010a
        /*0946*/ 	.byte	0xff
	.zero		1


	//   ....[122]....
        /*0948*/ 	.word	0x000070b0
        /*094c*/ 	.word	0x000000ff
        /*0950*/ 	.word	0x000000a0
        /*0954*/ 	.short	0x010a
        /*0956*/ 	.byte	0x30
	.zero		1


	//   ....[123]....
        /*0958*/ 	.word	0x00007260
        /*095c*/ 	.word	0x0000004e
        /*0960*/ 	.word	0x00000110
        /*0964*/ 	.short	0x010a
        /*0966*/ 	.byte	0xff
	.zero		1


	//   ....[124]....
        /*0968*/ 	.word	0x000079d0
        /*096c*/ 	.word	0x00000000
        /*0970*/ 	.word	0x00000000
        /*0974*/ 	.short	0x0101
        /*0976*/ 	.byte	0xff
	.zero		1


	//   ....[125]....
        /*0978*/ 	.word	0x000079e0
        /*097c*/ 	.word	0x00000003
        /*0980*/ 	.word	0x000000a0
        /*0984*/ 	.short	0x010a
        /*0986*/ 	.byte	0xff
	.zero		1


	//   ....[126]....
        /*0988*/ 	.word	0x00007aa0
        /*098c*/ 	.word	0x00000003
        /*0990*/ 	.word	0x000000a0
        /*0994*/ 	.short	0x010a
        /*0996*/ 	.byte	0xff
	.zero		1


	//   ....[127]....
        /*0998*/ 	.word	0x000083a0
        /*099c*/ 	.word	0x00000000
        /*09a0*/ 	.word	0x00000000
        /*09a4*/ 	.short	0x0101
        /*09a6*/ 	.byte	0xff
	.zero		1


	//   ....[128]....
        /*09a8*/ 	.word	0x000083c0
        /*09ac*/ 	.word	0x00000003
        /*09b0*/ 	.word	0x000000a0
        /*09b4*/ 	.short	0x010a
        /*09b6*/ 	.byte	0xff
	.zero		1


	//   ....[129]....
        /*09b8*/ 	.word	0x00008470
        /*09bc*/ 	.word	0x00000003
        /*09c0*/ 	.word	0x000000a0
        /*09c4*/ 	.short	0x010a
        /*09c6*/ 	.byte	0xff
	.zero		1


	//   ....[130]....
        /*09c8*/ 	.word	0x00008d80
        /*09cc*/ 	.word	0x00000000
        /*09d0*/ 	.word	0x00000000
        /*09d4*/ 	.short	0x0101
        /*09d6*/ 	.byte	0xff
	.zero		1


	//   ....[131]....
        /*09d8*/ 	.word	0x00008da0
        /*09dc*/ 	.word	0x00000003
        /*09e0*/ 	.word	0x000000a0
        /*09e4*/ 	.short	0x010a
        /*09e6*/ 	.byte	0xff
	.zero		1


	//   ....[132]....
        /*09e8*/ 	.word	0x00008e50
        /*09ec*/ 	.word	0x00000003
        /*09f0*/ 	.word	0x000000a0
        /*09f4*/ 	.short	0x010a
        /*09f6*/ 	.byte	0xff
	.zero		1


	//   ....[133]....
        /*09f8*/ 	.word	0x00009780
        /*09fc*/ 	.word	0x00000000
        /*0a00*/ 	.word	0x00000000
        /*0a04*/ 	.short	0x0101
        /*0a06*/ 	.byte	0xff
	.zero		1


	//   ....[134]....
        /*0a08*/ 	.word	0x000097a0
        /*0a0c*/ 	.word	0x00000003
        /*0a10*/ 	.word	0x000000a0
        /*0a14*/ 	.short	0x010a
        /*0a16*/ 	.byte	0xff
	.zero		1


	//   ....[135]....
        /*0a18*/ 	.word	0x00009850
        /*0a1c*/ 	.word	0x00000003
        /*0a20*/ 	.word	0x000000a0
        /*0a24*/ 	.short	0x010a
        /*0a26*/ 	.byte	0xff
	.zero		1


	//   ....[136]....
        /*0a28*/ 	.word	0x0000a1b0
        /*0a2c*/ 	.word	0x00000000
        /*0a30*/ 	.word	0x00000000
        /*0a34*/ 	.short	0x0101
        /*0a36*/ 	.byte	0xff
	.zero		1


	//   ....[137]....
        /*0a38*/ 	.word	0x0000a1d0
        /*0a3c*/ 	.word	0x00000003
        /*0a40*/ 	.word	0x000000a0
        /*0a44*/ 	.short	0x010a
        /*0a46*/ 	.byte	0xff
	.zero		1


	//   ....[138]....
        /*0a48*/ 	.word	0x0000a280
        /*0a4c*/ 	.word	0x00000003
        /*0a50*/ 	.word	0x000000a0
        /*0a54*/ 	.short	0x010a
        /*0a56*/ 	.byte	0xff
	.zero		1


	//   ....[139]....
        /*0a58*/ 	.word	0x0000abc0
        /*0a5c*/ 	.word	0x00000000
        /*0a60*/ 	.word	0x00000000
        /*0a64*/ 	.short	0x0101
        /*0a66*/ 	.byte	0xff
	.zero		1


	//   ....[140]....
        /*0a68*/ 	.word	0x0000abe0
        /*0a6c*/ 	.word	0x00000003
        /*0a70*/ 	.word	0x000000a0
        /*0a74*/ 	.short	0x010a
        /*0a76*/ 	.byte	0xff
	.zero		1


	//   ....[141]....
        /*0a78*/ 	.word	0x0000ac90
        /*0a7c*/ 	.word	0x00000003
        /*0a80*/ 	.word	0x000000a0
        /*0a84*/ 	.short	0x010a
        /*0a86*/ 	.byte	0xff
	.zero		1


	//   ....[142]....
        /*0a88*/ 	.word	0x0000b5d0
        /*0a8c*/ 	.word	0x00000000
        /*0a90*/ 	.word	0x00000000
        /*0a94*/ 	.short	0x0101
        /*0a96*/ 	.byte	0xff
	.zero		1


	//   ....[143]....
        /*0a98*/ 	.word	0x0000b5f0
        /*0a9c*/ 	.word	0x00000003
        /*0aa0*/ 	.word	0x000000a0
        /*0aa4*/ 	.short	0x010a
        /*0aa6*/ 	.byte	0xff
	.zero		1


	//   ....[144]....
        /*0aa8*/ 	.word	0x0000b6a0
        /*0aac*/ 	.word	0x00000003
        /*0ab0*/ 	.word	0x000000a0
        /*0ab4*/ 	.short	0x010a
        /*0ab6*/ 	.byte	0xff
	.zero		1


	//   ....[145]....
        /*0ab8*/ 	.word	0x0000b9f0
        /*0abc*/ 	.word	0x00000000
        /*0ac0*/ 	.word	0x00000000
        /*0ac4*/ 	.short	0x0101
        /*0ac6*/ 	.byte	0xff
	.zero		1


	//   ....[146]....
        /*0ac8*/ 	.word	0x0000bfe0
        /*0acc*/ 	.word	0x00000003
        /*0ad0*/ 	.word	0x00000000
        /*0ad4*/ 	.short	0x0101
        /*0ad6*/ 	.byte	0xff
	.zero		1


	//   ....[147]....
        /*0ad8*/ 	.word	0x0000c250
        /*0adc*/ 	.word	0x000000ff
        /*0ae0*/ 	.word	0x00000000
        /*0ae4*/ 	.short	0x0101
        /*0ae6*/ 	.byte	0x04
	.zero		1


	//   ....[148]....
        /*0ae8*/ 	.word	0x0000c270
        /*0aec*/ 	.word	0x00000005
        /*0af0*/ 	.word	0x00000140
        /*0af4*/ 	.short	0x010a
        /*0af6*/ 	.byte	0xff
	.zero		1


	//   ....[149]....
        /*0af8*/ 	.word	0x0000c2d0
        /*0afc*/ 	.word	0x00000004
        /*0b00*/ 	.word	0x00000050
        /*0b04*/ 	.short	0x010a
        /*0b06*/ 	.byte	0xff
	.zero		1


	//   ....[150]....
        /*0b08*/ 	.word	0x0000c320
        /*0b0c*/ 	.word	0x00000008
        /*0b10*/ 	.word	0x000000f0
        /*0b14*/ 	.short	0x010a
        /*0b16*/ 	.byte	0xff
	.zero		1


	//   ....[151]....
        /*0b18*/ 	.word	0x0000c380
        /*0b1c*/ 	.word	0x00000000
        /*0b20*/ 	.word	0x00000000
        /*0b24*/ 	.short	0x010a
        /*0b26*/ 	.byte	0xff
	.zero		1


	//   ....[152]....
        /*0b28*/ 	.word	0x0000c3e0
        /*0b2c*/ 	.word	0x00000000
        /*0b30*/ 	.word	0x00000000
        /*0b34*/ 	.short	0x010a
        /*0b36*/ 	.byte	0xff
	.zero		1


	//   ....[153]....
        /*0b38*/ 	.word	0x0000c440
        /*0b3c*/ 	.word	0x00000000
        /*0b40*/ 	.word	0x00000000
        /*0b44*/ 	.short	0x010a
        /*0b46*/ 	.byte	0xff
	.zero		1


	//   ....[154]....
        /*0b48*/ 	.word	0x0000c4a0
        /*0b4c*/ 	.word	0x00000000
        /*0b50*/ 	.word	0x00000000
        /*0b54*/ 	.short	0x010a
        /*0b56*/ 	.byte	0xff
	.zero		1


	//   ....[155]....
        /*0b58*/ 	.word	0x0000c500
        /*0b5c*/ 	.word	0x00000000
        /*0b60*/ 	.word	0x00000000
        /*0b64*/ 	.short	0x010a
        /*0b66*/ 	.byte	0xff
	.zero		1


	//   ....[156]....
        /*0b68*/ 	.word	0x0000c560
        /*0b6c*/ 	.word	0x00000000
        /*0b70*/ 	.word	0x00000000
        /*0b74*/ 	.short	0x010a
        /*0b76*/ 	.byte	0xff
	.zero		1


	//   ....[157]....
        /*0b78*/ 	.word	0x0000c5c0
        /*0b7c*/ 	.word	0x00000000
        /*0b80*/ 	.word	0x00000000
        /*0b84*/ 	.short	0x010a
        /*0b86*/ 	.byte	0xff
	.zero		1


	//   ....[158]....
        /*0b88*/ 	.word	0x0000c620
        /*0b8c*/ 	.word	0x00000000
        /*0b90*/ 	.word	0x00000000
        /*0b94*/ 	.short	0x010a
        /*0b96*/ 	.byte	0xff
	.zero		1


	//   ....[159]....
        /*0b98*/ 	.word	0x0000c680
        /*0b9c*/ 	.word	0x00000000
        /*0ba0*/ 	.word	0x00000000
        /*0ba4*/ 	.short	0x010a
        /*0ba6*/ 	.byte	0xff
	.zero		1


	//   ....[160]....
        /*0ba8*/ 	.word	0x0000c6d0
        /*0bac*/ 	.word	0x00000000
        /*0bb0*/ 	.word	0x00000130
        /*0bb4*/ 	.short	0x010a
        /*0bb6*/ 	.byte	0xff
	.zero		1


	//   ....[161]....
        /*0bb8*/ 	.word	0x0000c730
        /*0bbc*/ 	.word	0x00000000
        /*0bc0*/ 	.word	0x00000100
        /*0bc4*/ 	.short	0x010a
        /*0bc6*/ 	.byte	0xff
	.zero		1


	//   ....[162]....
        /*0bc8*/ 	.word	0x0000c780
        /*0bcc*/ 	.word	0x00000000
        /*0bd0*/ 	.word	0x000000f0
        /*0bd4*/ 	.short	0x010a
        /*0bd6*/ 	.byte	0xff
	.zero		1


	//   ....[163]....
        /*0bd8*/ 	.word	0x0000c7e0
        /*0bdc*/ 	.word	0x00000000
        /*0be0*/ 	.word	0x00000100
        /*0be4*/ 	.short	0x010a
        /*0be6*/ 	.byte	0xff
	.zero		1


	//   ....[164]....
        /*0be8*/ 	.word	0x0000c840
        /*0bec*/ 	.word	0x00000004
        /*0bf0*/ 	.word	0x00000008
        /*0bf4*/ 	.short	0x010a
        /*0bf6*/ 	.byte	0xff
	.zero		1


	//   ....[165]....
        /*0bf8*/ 	.word	0x0000c920
        /*0bfc*/ 	.word	0x00000002
        /*0c00*/ 	.word	0x00000008
        /*0c04*/ 	.short	0x010a
        /*0c06*/ 	.byte	0xff
	.zero		1


	//   ....[166]....
        /*0c08*/ 	.word	0x0000c970
        /*0c0c*/ 	.word	0x00000000
        /*0c10*/ 	.word	0x000000f0
        /*0c14*/ 	.short	0x010a
        /*0c16*/ 	.byte	0xff
	.zero		1


	//   ....[167]....
        /*0c18*/ 	.word	0x0000c9d0
        /*0c1c*/ 	.word	0x00000000
        /*0c20*/ 	.word	0x00000120
        /*0c24*/ 	.short	0x010a
        /*0c26*/ 	.byte	0xff
	.zero		1


	//   ....[168]....
        /*0c28*/ 	.word	0x0000ca30
        /*0c2c*/ 	.word	0x00000000
        /*0c30*/ 	.word	0x00000000
        /*0c34*/ 	.short	0x010a
        /*0c36*/ 	.byte	0xff
	.zero		1


	//   ....[169]....
        /*0c38*/ 	.word	0x0000ca90
        /*0c3c*/ 	.word	0x00000000
        /*0c40*/ 	.word	0x00000000
        /*0c44*/ 	.short	0x010a
        /*0c46*/ 	.byte	0xff
	.zero		1


	//   ....[170]....
        /*0c48*/ 	.word	0x0000caf0
        /*0c4c*/ 	.word	0x00000000
        /*0c50*/ 	.word	0x00000150
        /*0c54*/ 	.short	0x010a
        /*0c56*/ 	.byte	0xff
	.zero		1


	//   ....[171]....
        /*0c58*/ 	.word	0x0000cb40
        /*0c5c*/ 	.word	0x00000000
        /*0c60*/ 	.word	0x000000f0
        /*0c64*/ 	.short	0x010a
        /*0c66*/ 	.byte	0xff
	.zero		1


	//   ....[172]....
        /*0c68*/ 	.word	0x0000cba0
        /*0c6c*/ 	.word	0x00000000
        /*0c70*/ 	.word	0x000000e8
        /*0c74*/ 	.short	0x010a
        /*0c76*/ 	.byte	0xff
	.zero		1


	//   ....[173]....
        /*0c78*/ 	.word	0x0000cc00
        /*0c7c*/ 	.word	0x00000000
        /*0c80*/ 	.word	0x000000c0
        /*0c84*/ 	.short	0x010a
        /*0c86*/ 	.byte	0xff
	.zero		1


	//   ....[174]....
        /*0c88*/ 	.word	0x0000cc60
        /*0c8c*/ 	.word	0x00000000
        /*0c90*/ 	.word	0x000000c8
        /*0c94*/ 	.short	0x010a
        /*0c96*/ 	.byte	0xff
	.zero		1


	//   ....[175]....
        /*0c98*/ 	.word	0x0000ccc0
        /*0c9c*/ 	.word	0x00000000
        /*0ca0*/ 	.word	0x000000d0
        /*0ca4*/ 	.short	0x010a
        /*0ca6*/ 	.byte	0xff
	.zero		1


	//   ....[176]....
        /*0ca8*/ 	.word	0x0000cd20
        /*0cac*/ 	.word	0x00000000
        /*0cb0*/ 	.word	0x000000d8
        /*0cb4*/ 	.short	0x010a
        /*0cb6*/ 	.byte	0xff
	.zero		1


	//   ....[177]....
        /*0cb8*/ 	.word	0x0000cd80
        /*0cbc*/ 	.word	0x00000003
        /*0cc0*/ 	.word	0x000000c0
        /*0cc4*/ 	.short	0x010a
        /*0cc6*/ 	.byte	0xff
	.zero		1


	//   ....[178]....
        /*0cc8*/ 	.word	0x0000cde0
        /*0ccc*/ 	.word	0x00000003
        /*0cd0*/ 	.word	0x000000c8
        /*0cd4*/ 	.short	0x010a
        /*0cd6*/ 	.byte	0xff
	.zero		1


	//   ....[179]....
        /*0cd8*/ 	.word	0x0000ce40
        /*0cdc*/ 	.word	0x00000003
        /*0ce0*/ 	.word	0x000000d0
        /*0ce4*/ 	.short	0x010a
        /*0ce6*/ 	.byte	0xff
	.zero		1


	//   ....[180]....
        /*0ce8*/ 	.word	0x0000cea0
        /*0cec*/ 	.word	0x00000003
        /*0cf0*/ 	.word	0x000000d8
        /*0cf4*/ 	.short	0x010a
        /*0cf6*/ 	.byte	0xff
	.zero		1


	//   ....[181]....
        /*0cf8*/ 	.word	0x0000cf00
        /*0cfc*/ 	.word	0x00000000
        /*0d00*/ 	.word	0x000000c0
        /*0d04*/ 	.short	0x010a
        /*0d06*/ 	.byte	0xff
	.zero		1


	//   ....[182]....
        /*0d08*/ 	.word	0x0000cf60
        /*0d0c*/ 	.word	0x00000000
        /*0d10*/ 	.word	0x000000c8
        /*0d14*/ 	.short	0x010a
        /*0d16*/ 	.byte	0xff
	.zero		1


	//   ....[183]....
        /*0d18*/ 	.word	0x0000cfc0
        /*0d1c*/ 	.word	0x00000002
        /*0d20*/ 	.word	0x000000d0
        /*0d24*/ 	.short	0x010a
        /*0d26*/ 	.byte	0xff
	.zero		1


	//   ....[184]....
        /*0d28*/ 	.word	0x0000d010
        /*0d2c*/ 	.word	0x00000000
        /*0d30*/ 	.word	0x000000f0
        /*0d34*/ 	.short	0x010a
        /*0d36*/ 	.byte	0xff
	.zero		1


	//   ....[185]....
        /*0d38*/ 	.word	0x0000d070
        /*0d3c*/ 	.word	0x00000000
        /*0d40*/ 	.word	0x000000a0
        /*0d44*/ 	.short	0x010a
        /*0d46*/ 	.byte	0xff
	.zero		1


	//   ....[186]....
        /*0d48*/ 	.word	0x0000d0c0
        /*0d4c*/ 	.word	0x0000004e
        /*0d50*/ 	.word	0x00000110
        /*0d54*/ 	.short	0x010a
        /*0d56*/ 	.byte	0xff
	.zero		1


	//   ....[187]....
        /*0d58*/ 	.word	0x0000d110
        /*0d5c*/ 	.word	0x00000003
        /*0d60*/ 	.word	0x000000a0
        /*0d64*/ 	.short	0x010a
        /*0d66*/ 	.byte	0xff
	.zero		1


	//   ....[188]....
        /*0d68*/ 	.word	0x0000d160
        /*0d6c*/ 	.word	0x00000003
        /*0d70*/ 	.word	0x000000a0
        /*0d74*/ 	.short	0x010a
        /*0d76*/ 	.byte	0xff
	.zero		1


	//   ....[189]....
        /*0d78*/ 	.word	0x0000d1b0
        /*0d7c*/ 	.word	0x00000003
        /*0d80*/ 	.word	0x000000a0
        /*0d84*/ 	.short	0x010a
        /*0d86*/ 	.byte	0xff
	.zero		1


	//   ....[190]....
        /*0d88*/ 	.word	0x0000d200
        /*0d8c*/ 	.word	0x00000003
        /*0d90*/ 	.word	0x000000a0
        /*0d94*/ 	.short	0x010a
        /*0d96*/ 	.byte	0xff
	.zero		1


	//   ....[191]....
        /*0d98*/ 	.word	0x0000d250
        /*0d9c*/ 	.word	0x00000003
        /*0da0*/ 	.word	0x000000a0
        /*0da4*/ 	.short	0x010a
        /*0da6*/ 	.byte	0xff
	.zero		1


	//   ....[192]....
        /*0da8*/ 	.word	0x0000d2a0
        /*0dac*/ 	.word	0x00000003
        /*0db0*/ 	.word	0x000000a0
        /*0db4*/ 	.short	0x010a
        /*0db6*/ 	.byte	0xff
	.zero		1


	//   ....[193]....
        /*0db8*/ 	.word	0x0000d2f0
        /*0dbc*/ 	.word	0x00000003
        /*0dc0*/ 	.word	0x000000a0
        /*0dc4*/ 	.short	0x010a
        /*0dc6*/ 	.byte	0xff
	.zero		1


	//----- nvinfo : EIATTR_NUM_MBARRIERS
	.align		4
.L_47:
        /*0dc8*/ 	.byte	0x03, 0x38
        /*0dca*/ 	.short	0x002b


	//----- nvinfo : EIATTR_EXIT_INSTR_OFFSETS
	.align		4
        /*0dcc*/ 	.byte	0x04, 0x1c
        /*0dce*/ 	.short	(.L_49 - .L_48)


	//   ....[0]....
.L_48:
        /*0dd0*/ 	.word	0x00002890


	//   ....[1]....
        /*0dd4*/ 	.word	0x00002d80


	//   ....[2]....
        /*0dd8*/ 	.word	0x00002de0


	//   ....[3]....
        /*0ddc*/ 	.word	0x00004100


	//   ....[4]....
        /*0de0*/ 	.word	0x00006150


	//   ....[5]....
        /*0de4*/ 	.word	0x00006190


	//   ....[6]....
        /*0de8*/ 	.word	0x0000c140


	//   ....[7]....
        /*0dec*/ 	.word	0x0000c1c0


	//   ....[8]....
        /*0df0*/ 	.word	0x0000c1f0


	//   ....[9]....
        /*0df4*/ 	.word	0x0000c260


	//----- nvinfo : EIATTR_MAX_THREADS
	.align		4
.L_49:
        /*0df8*/ 	.byte	0x04, 0x05
        /*0dfa*/ 	.short	(.L_51 - .L_50)
.L_50:
        /*0dfc*/ 	.word	0x00000100
        /*0e00*/ 	.word	0x00000001
        /*0e04*/ 	.word	0x00000001


	//----- nvinfo : EIATTR_CRS_STACK_SIZE
	.align		4
.L_51:
        /*0e08*/ 	.byte	0x04, 0x1e
        /*0e0a*/ 	.short	(.L_53 - .L_52)
.L_52:
        /*0e0c*/ 	.word	0x00000000


	//----- nvinfo : EIATTR_CBANK_PARAM_SIZE
	.align		4
.L_53:
        /*0e10*/ 	.byte	0x03, 0x19
        /*0e12*/ 	.short	0x0a00


	//----- nvinfo : EIATTR_PARAM_CBANK
	.align		4
        /*0e14*/ 	.byte	0x04, 0x0a
        /*0e16*/ 	.short	(.L_55 - .L_54)
	.align		4
.L_54:
        /*0e18*/ 	.word	index@(.nv.constant0._ZN7cutlass13device_kernelINS_4gemm6kernel13GemmUniversalIN4cute5tupleIJiiiiEEENS1_10collective13CollectiveMmaINS1_41MainloopSm100TmaUmmaWarpSpecializedSparseILi10ELi2ELi2ENS5_IJNS4_1CILi2EEENSA_ILi1EEESC_EEEEENS5_IJNSA_ILi256EEENSA_ILi128EEENSA_ILi64EEEEEENS_6half_tENS5_IJNS4_6LayoutINS5_IJiNS5_IJSB_iEEEiEEENS5_IJlNS5_IJSC_SB_EEElEEEEENSK_INS5_IJNS5_IJNS5_IJNSA_ILi8EEESB_SQ_EEEiEEENS5_IJNS5_IJNSA_ILi16EEESB_NSA_ILi4EEEEEEiEEEiEEENS5_IJNS5_IJNS5_IJSG_ST_NSA_ILi2048EEEEEENSA_ILi16384EEEEEENS5_IJNS5_IJSC_NSA_ILi1024EEENSA_ILi32EEEEEElEEElEEEEEEEESJ_NS5_IJlSC_lEEENS4_8TiledMMAINS4_8MMA_AtomIJNS4_33SM100_MMA_F16BF16_2x1SM_SS_SPARSEISJ_SJ_fLi256ELi128ELNS4_4UMMA5MajorE0ELS1E_0ELNS1D_7ScaleInE0ELS1F_0EEEEEENSK_INS5_IJSC_SC_SC_EEENS5_IJNSA_ILi0EEES1J_S1J_EEEEENS5_IJNS4_10UnderscoreES1M_S1M_EEEEENS4_18SM100_TMA_2SM_LOADENS4_14ComposedLayoutINS4_7SwizzleILi2ELi4ELi3EEENS4_25smem_sparse_ptr_flag_bitsILi2ELi16EEENSK_INS5_IJNS5_IJSC_SQ_EEENS5_IJSB_S13_EEEEEENS5_IJNS5_IJS1J_SH_EEESN_EEEEEEEvNS4_8identityES1P_NS1Q_INS1R_ILi3ELi4ELi3EEENS4_18smem_ptr_flag_bitsILi16EEENSK_INS5_IJSQ_SH_EEENS5_IJSH_SC_EEEEEEEvS22_EENS_8epilogue10collective18CollectiveEpilogueINS2B_23Sm100TmaWarpSpecializedILi4ELi2ELi16ELb1ELb0EEEJNS5_IJSG_SG_SH_EEENS5_IJNSK_ISG_SC_EENSK_IST_SC_EEEEEfNS5_IJSC_llEEEfS2K_NS2B_6fusion15FusionCallbacksIS2F_NS2L_17LinearCombinationIffffLNS_15FloatRoundStyleE2EEES2G_S2J_JEEENS4_5SM1004TMEM4LOAD26SM100_TMEM_LOAD_32dp32b16xENS4_13SM90_TMA_LOADENS1Q_INS1R_ILi2ELi5ELi2EEENS24_ILi32EEENSK_INS5_IJS13_SU_EEENS5_IJSC_S13_EEEEEEENS4_39AutoVectorizingCopyWithAssumedAlignmentILi128EEENS4_14SM90_TMA_STOREES31_S33_S33_EEEvvEEEEvNT_6ParamsE)
        /*0e1c*/ 	.short	0x0380
        /*0e1e*/ 	.short	0x0a00


	//----- nvinfo : EIATTR_SW_WAR
	.align		4
.L_55:
        /*0e20*/ 	.byte	0x04, 0x36
        /*0e22*/ 	.short	(.L_57 - .L_56)
.L_56:
        /*0e24*/ 	.word	0x00000008
.L_57:


//--------------------- .nv.callgraph             --------------------------
	.section	.nv.callgraph,"",@"SHT_CUDA_CALLGRAPH"
	.align	4
	.sectionentsize	8
	.align		4
        /*0000*/ 	.word	0x00000000
	.align		4
        /*0004*/ 	.word	0xffffffff
	.align		4
        /*0008*/ 	.word	index@(_ZN7cutlass13device_kernelINS_4gemm6kernel13GemmUniversalIN4cute5tupleIJiiiiEEENS1_10collective13CollectiveMmaINS1_41MainloopSm100TmaUmmaWarpSpecializedSparseILi10ELi2ELi2ENS5_IJNS4_1CILi2EEENSA_ILi1EEESC_EEEEENS5_IJNSA_ILi256EEENSA_ILi128EEENSA_ILi64EEEEEENS_6half_tENS5_IJNS4_6LayoutINS5_IJiNS5_IJSB_iEEEiEEENS5_IJlNS5_IJSC_SB_EEElEEEEENSK_INS5_IJNS5_IJNS5_IJNSA_ILi8EEESB_SQ_EEEiEEENS5_IJNS5_IJNSA_ILi16EEESB_NSA_ILi4EEEEEEiEEEiEEENS5_IJNS5_IJNS5_IJSG_ST_NSA_ILi2048EEEEEENSA_ILi16384EEEEEENS5_IJNS5_IJSC_NSA_ILi1024EEENSA_ILi32EEEEEElEEElEEEEEEEESJ_NS5_IJlSC_lEEENS4_8TiledMMAINS4_8MMA_AtomIJNS4_33SM100_MMA_F16BF16_2x1SM_SS_SPARSEISJ_SJ_fLi256ELi128ELNS4_4UMMA5MajorE0ELS1E_0ELNS1D_7ScaleInE0ELS1F_0EEEEEENSK_INS5_IJSC_SC_SC_EEENS5_IJNSA_ILi0EEES1J_S1J_EEEEENS5_IJNS4_10UnderscoreES1M_S1M_EEEEENS4_18SM100_TMA_2SM_LOADENS4_14ComposedLayoutINS4_7SwizzleILi2ELi4ELi3EEENS4_25smem_sparse_ptr_flag_bitsILi2ELi16EEENSK_INS5_IJNS5_IJSC_SQ_EEENS5_IJSB_S13_EEEEEENS5_IJNS5_IJS1J_SH_EEESN_EEEEEEEvNS4_8identityES1P_NS1Q_INS1R_ILi3ELi4ELi3EEENS4_18smem_ptr_flag_bitsILi16EEENSK_INS5_IJSQ_SH_EEENS5_IJSH_SC_EEEEEEEvS22_EENS_8epilogue10collective18CollectiveEpilogueINS2B_23Sm100TmaWarpSpecializedILi4ELi2ELi16ELb1ELb0EEEJNS5_IJSG_SG_SH_EEENS5_IJNSK_ISG_SC_EENSK_IST_SC_EEEEEfNS5_IJSC_llEEEfS2K_NS2B_6fusion15FusionCallbacksIS2F_NS2L_17LinearCombinationIffffLNS_15FloatRoundStyleE2EEES2G_S2J_JEEENS4_5SM1004TMEM4LOAD26SM100_TMEM_LOAD_32dp32b16xENS4_13SM90_TMA_LOADENS1Q_INS1R_ILi2ELi5ELi2EEENS24_ILi32EEENSK_INS5_IJS13_SU_EEENS5_IJSC_S13_EEEEEEENS4_39AutoVectorizingCopyWithAssumedAlignmentILi128EEENS4_14SM90_TMA_STOREES31_S33_S33_EEEvvEEEEvNT_6ParamsE)
	.align		4
        /*000c*/ 	.word	index@(__assertfail)
	.align		4
        /*0010*/ 	.word	0x00000000
	.align		4
        /*0014*/ 	.word	0xfffffffe
	.align		4
        /*0018*/ 	.word	0x00000000
	.align		4
        /*001c*/ 	.word	0xfffffffd
	.align		4
        /*0020*/ 	.word	0x00000000
	.align		4
        /*0024*/ 	.word	0xfffffffc


//--------------------- .nv.constant4             --------------------------
	.section	.nv.constant4,"a",@progbits
	.align	8
	.align		8
.nv.constant4:
        /*0000*/ 	.dword	__assertfail
	.align		8
        /*0008*/ 	.dword	__unnamed_1
	.align		8
        /*0010*/ 	.dword	__unnamed_2
	.align		8
        /*0018*/ 	.dword	_ZN39_INTERNAL_a13f7a7b_4_k_cu_f98d0cc8_31854cuda3std3__45__cpo5beginE
	.align		8
        /*0020*/ 	.dword	_ZN39_INTERNAL_a13f7a7b_4_k_cu_f98d0cc8_31854cuda3std3__45__cpo3endE
	.align		8
        /*0028*/ 	.dword	_ZN39_INTERNAL_a13f7a7b_4_k_cu_f98d0cc8_31854cuda3std3__45__cpo6cbeginE
	.align		8
        /*0030*/ 	.dword	_ZN39_INTERNAL_a13f7a7b_4_k_cu_f98d0cc8_31854cuda3std3__45__cpo4cendE
	.align		8
        /*0038*/ 	.dword	_ZN39_INTERNAL_a13f7a7b_4_k_cu_f98d0cc8_31854cuda3std3__441_GLOBAL__N__a13f7a7b_4_k_cu_f98d0cc8_31856ignoreE
	.align		8
        /*0040*/ 	.dword	_ZN39_INTERNAL_a13f7a7b_4_k_cu_f98d0cc8_31854cuda3std3__419piecewise_constructE
	.align		8
        /*0048*/ 	.dword	_ZN39_INTERNAL_a13f7a7b_4_k_cu_f98d0cc8_31854cuda3std3__48in_placeE
	.align		8
        /*0050*/ 	.dword	_ZN39_INTERNAL_a13f7a7b_4_k_cu_f98d0cc8_31854cuda3std6ranges3__45__cpo4swapE
	.align		8
        /*0058*/ 	.dword	_ZN39_INTERNAL_a13f7a7b_4_k_cu_f98d0cc8_31854cuda3std6ranges3__45__cpo9iter_moveE
	.align		8
        /*0060*/ 	.dword	_ZN39_INTERNAL_a13f7a7b_4_k_cu_f98d0cc8_31854cute7productE
	.align		8
        /*0068*/ 	.dword	_ZN39_INTERNAL_a13f7a7b_4_k_cu_f98d0cc8_31854cute1_E
	.align		8
        /*0070*/ 	.dword	$str$25
	.align		8
        /*0078*/ 	.dword	$str$26
	.align		8
        /*0080*/ 	.dword	$str$27
	.align		8
        /*0088*/ 	.dword	$str$28


//--------------------- .text._ZN7cutlass13device_kernelINS_4gemm6kernel13GemmUniversalIN4cute5tupleIJiiiiEEENS1_10collective13CollectiveMmaINS1_41MainloopSm100TmaUmmaWarpSpecializedSparseILi10ELi2ELi2ENS5_IJNS4_1CILi2EEENSA_ILi1EEESC_EEEEENS5_IJNSA_ILi256EEENSA_ILi128EEENSA_ILi64EEEEEENS_6half_tENS5_IJNS4_6LayoutINS5_IJiNS5_IJSB_iEEEiEEENS5_IJlNS5_IJSC_SB_EEElEEEEENSK_INS5_IJNS5_IJNS5_IJNSA_ILi8EEESB_SQ_EEEiEEENS5_IJNS5_IJNSA_ILi16EEESB_NSA_ILi4EEEEEEiEEEiEEENS5_IJNS5_IJNS5_IJSG_ST_NSA_ILi2048EEEEEENSA_ILi16384EEEEEENS5_IJNS5_IJSC_NSA_ILi1024EEENSA_ILi32EEEEEElEEElEEEEEEEESJ_NS5_IJlSC_lEEENS4_8TiledMMAINS4_8MMA_AtomIJNS4_33SM100_MMA_F16BF16_2x1SM_SS_SPARSEISJ_SJ_fLi256ELi128ELNS4_4UMMA5MajorE0ELS1E_0ELNS1D_7ScaleInE0ELS1F_0EEEEEENSK_INS5_IJSC_SC_SC_EEENS5_IJNSA_ILi0EEES1J_S1J_EEEEENS5_IJNS4_10UnderscoreES1M_S1M_EEEEENS4_18SM100_TMA_2SM_LOADENS4_14ComposedLayoutINS4_7SwizzleILi2ELi4ELi3EEENS4_25smem_sparse_ptr_flag_bitsILi2ELi16EEENSK_INS5_IJNS5_IJSC_SQ_EEENS5_IJSB_S13_EEEEEENS5_IJNS5_IJS1J_SH_EEESN_EEEEEEEvNS4_8identityES1P_NS1Q_INS1R_ILi3ELi4ELi3EEENS4_18smem_ptr_flag_bitsILi16EEENSK_INS5_IJSQ_SH_EEENS5_IJSH_SC_EEEEEEEvS22_EENS_8epilogue10collective18CollectiveEpilogueINS2B_23Sm100TmaWarpSpecializedILi4ELi2ELi16ELb1ELb0EEEJNS5_IJSG_SG_SH_EEENS5_IJNSK_ISG_SC_EENSK_IST_SC_EEEEEfNS5_IJSC_llEEEfS2K_NS2B_6fusion15FusionCallbacksIS2F_NS2L_17LinearCombinationIffffLNS_15FloatRoundStyleE2EEES2G_S2J_JEEENS4_5SM1004TMEM4LOAD26SM100_TMEM_LOAD_32dp32b16xENS4_13SM90_TMA_LOADENS1Q_INS1R_ILi2ELi5ELi2EEENS24_ILi32EEENSK_INS5_IJS13_SU_EEENS5_IJSC_S13_EEEEEEENS4_39AutoVectorizingCopyWithAssumedAlignmentILi128EEENS4_14SM90_TMA_STOREES31_S33_S33_EEEvvEEEEvNT_6ParamsE --------------------------
	.section	.text._ZN7cutlass13device_kernelINS_4gemm6kernel13GemmUniversalIN4cute5tupleIJiiiiEEENS1_10collective13CollectiveMmaINS1_41MainloopSm100TmaUmmaWarpSpecializedSparseILi10ELi2ELi2ENS5_IJNS4_1CILi2EEENSA_ILi1EEESC_EEEEENS5_IJNSA_ILi256EEENSA_ILi128EEENSA_ILi64EEEEEENS_6half_tENS5_IJNS4_6LayoutINS5_IJiNS5_IJSB_iEEEiEEENS5_IJlNS5_IJSC_SB_EEElEEEEENSK_INS5_IJNS5_IJNS5_IJNSA_ILi8EEESB_SQ_EEEiEEENS5_IJNS5_IJNSA_ILi16EEESB_NSA_ILi4EEEEEEiEEEiEEENS5_IJNS5_IJNS5_IJSG_ST_NSA_ILi2048EEEEEENSA_ILi16384EEEEEENS5_IJNS5_IJSC_NSA_ILi1024EEENSA_ILi32EEEEEElEEElEEEEEEEESJ_NS5_IJlSC_lEEENS4_8TiledMMAINS4_8MMA_AtomIJNS4_33SM100_MMA_F16BF16_2x1SM_SS_SPARSEISJ_SJ_fLi256ELi128ELNS4_4UMMA5MajorE0ELS1E_0ELNS1D_7ScaleInE0ELS1F_0EEEEEENSK_INS5_IJSC_SC_SC_EEENS5_IJNSA_ILi0EEES1J_S1J_EEEEENS5_IJNS4_10UnderscoreES1M_S1M_EEEEENS4_18SM100_TMA_2SM_LOADENS4_14ComposedLayoutINS4_7SwizzleILi2ELi4ELi3EEENS4_25smem_sparse_ptr_flag_bitsILi2ELi16EEENSK_INS5_IJNS5_IJSC_SQ_EEENS5_IJSB_S13_EEEEEENS5_IJNS5_IJS1J_SH_EEESN_EEEEEEEvNS4_8identityES1P_NS1Q_INS1R_ILi3ELi4ELi3EEENS4_18smem_ptr_flag_bitsILi16EEENSK_INS5_IJSQ_SH_EEENS5_IJSH_SC_EEEEEEEvS22_EENS_8epilogue10collective18CollectiveEpilogueINS2B_23Sm100TmaWarpSpecializedILi4ELi2ELi16ELb1ELb0EEEJNS5_IJSG_SG_SH_EEENS5_IJNSK_ISG_SC_EENSK_IST_SC_EEEEEfNS5_IJSC_llEEEfS2K_NS2B_6fusion15FusionCallbacksIS2F_NS2L_17LinearCombinationIffffLNS_15FloatRoundStyleE2EEES2G_S2J_JEEENS4_5SM1004TMEM4LOAD26SM100_TMEM_LOAD_32dp32b16xENS4_13SM90_TMA_LOADENS1Q_INS1R_ILi2ELi5ELi2EEENS24_ILi32EEENSK_INS5_IJS13_SU_EEENS5_IJSC_S13_EEEEEEENS4_39AutoVectorizingCopyWithAssumedAlignmentILi128EEENS4_14SM90_TMA_STOREES31_S33_S33_EEEvvEEEEvNT_6ParamsE,"ax",@progbits
	.align	128
.text._ZN7cutlass13device_kernelINS_4gemm6kernel13GemmUniversalIN4cute5tupleIJiiiiEEENS1_10collective13CollectiveMmaINS1_41MainloopSm100TmaUmmaWarpSpecializedSparseILi10ELi2ELi2ENS5_IJNS4_1CILi2EEENSA_ILi1EEESC_EEEEENS5_IJNSA_ILi256EEENSA_ILi128EEENSA_ILi64EEEEEENS_6half_tENS5_IJNS4_6LayoutINS5_IJiNS5_IJSB_iEEEiEEENS5_IJlNS5_IJSC_SB_EEElEEEEENSK_INS5_IJNS5_IJNS5_IJNSA_ILi8EEESB_SQ_EEEiEEENS5_IJNS5_IJNSA_ILi16EEESB_NSA_ILi4EEEEEEiEEEiEEENS5_IJNS5_IJNS5_IJSG_ST_NSA_ILi2048EEEEEENSA_ILi16384EEEEEENS5_IJNS5_IJSC_NSA_ILi1024EEENSA_ILi32EEEEEElEEElEEEEEEEESJ_NS5_IJlSC_lEEENS4_8TiledMMAINS4_8MMA_AtomIJNS4_33SM100_MMA_F16BF16_2x1SM_SS_SPARSEISJ_SJ_fLi256ELi128ELNS4_4UMMA5MajorE0ELS1E_0ELNS1D_7ScaleInE0ELS1F_0EEEEEENSK_INS5_IJSC_SC_SC_EEENS5_IJNSA_ILi0EEES1J_S1J_EEEEENS5_IJNS4_10UnderscoreES1M_S1M_EEEEENS4_18SM100_TMA_2SM_LOADENS4_14ComposedLayoutINS4_7SwizzleILi2ELi4ELi3EEENS4_25smem_sparse_ptr_flag_bitsILi2ELi16EEENSK_INS5_IJNS5_IJSC_SQ_EEENS5_IJSB_S13_EEEEEENS5_IJNS5_IJS1J_SH_EEESN_EEEEEEEvNS4_8identityES1P_NS1Q_INS1R_ILi3ELi4ELi3EEENS4_18smem_ptr_flag_bitsILi16EEENSK_INS5_IJSQ_SH_EEENS5_IJSH_SC_EEEEEEEvS22_EENS_8epilogue10collective18CollectiveEpilogueINS2B_23Sm100TmaWarpSpecializedILi4ELi2ELi16ELb1ELb0EEEJNS5_IJSG_SG_SH_EEENS5_IJNSK_ISG_SC_EENSK_IST_SC_EEEEEfNS5_IJSC_llEEEfS2K_NS2B_6fusion15FusionCallbacksIS2F_NS2L_17LinearCombinationIffffLNS_15FloatRoundStyleE2EEES2G_S2J_JEEENS4_5SM1004TMEM4LOAD26SM100_TMEM_LOAD_32dp32b16xENS4_13SM90_TMA_LOADENS1Q_INS1R_ILi2ELi5ELi2EEENS24_ILi32EEENSK_INS5_IJS13_SU_EEENS5_IJSC_S13_EEEEEEENS4_39AutoVectorizingCopyWithAssumedAlignmentILi128EEENS4_14SM90_TMA_STOREES31_S33_S33_EEEvvEEEEvNT_6ParamsE:
        .type           _ZN7cutlass13device_kernelINS_4gemm6kernel13GemmUniversalIN4cute5tupleIJiiiiEEENS1_10collective13CollectiveMmaINS1_41MainloopSm100TmaUmmaWarpSpecializedSparseILi10ELi2ELi2ENS5_IJNS4_1CILi2EEENSA_ILi1EEESC_EEEEENS5_IJNSA_ILi256EEENSA_ILi128EEENSA_ILi64EEEEEENS_6half_tENS5_IJNS4_6LayoutINS5_IJiNS5_IJSB_iEEEiEEENS5_IJlNS5_IJSC_SB_EEElEEEEENSK_INS5_IJNS5_IJNS5_IJNSA_ILi8EEESB_SQ_EEEiEEENS5_IJNS5_IJNSA_ILi16EEESB_NSA_ILi4EEEEEEiEEEiEEENS5_IJNS5_IJNS5_IJSG_ST_NSA_ILi2048EEEEEENSA_ILi16384EEEEEENS5_IJNS5_IJSC_NSA_ILi1024EEENSA_ILi32EEEEEElEEElEEEEEEEESJ_NS5_IJlSC_lEEENS4_8TiledMMAINS4_8MMA_AtomIJNS4_33SM100_MMA_F16BF16_2x1SM_SS_SPARSEISJ_SJ_fLi256ELi128ELNS4_4UMMA5MajorE0ELS1E_0ELNS1D_7ScaleInE0ELS1F_0EEEEEENSK_INS5_IJSC_SC_SC_EEENS5_IJNSA_ILi0EEES1J_S1J_EEEEENS5_IJNS4_10UnderscoreES1M_S1M_EEEEENS4_18SM100_TMA_2SM_LOADENS4_14ComposedLayoutINS4_7SwizzleILi2ELi4ELi3EEENS4_25smem_sparse_ptr_flag_bitsILi2ELi16EEENSK_INS5_IJNS5_IJSC_SQ_EEENS5_IJSB_S13_EEEEEENS5_IJNS5_IJS1J_SH_EEESN_EEEEEEEvNS4_8identityES1P_NS1Q_INS1R_ILi3ELi4ELi3EEENS4_18smem_ptr_flag_bitsILi16EEENSK_INS5_IJSQ_SH_EEENS5_IJSH_SC_EEEEEEEvS22_EENS_8epilogue10collective18CollectiveEpilogueINS2B_23Sm100TmaWarpSpecializedILi4ELi2ELi16ELb1ELb0EEEJNS5_IJSG_SG_SH_EEENS5_IJNSK_ISG_SC_EENSK_IST_SC_EEEEEfNS5_IJSC_llEEEfS2K_NS2B_6fusion15FusionCallbacksIS2F_NS2L_17LinearCombinationIffffLNS_15FloatRoundStyleE2EEES2G_S2J_JEEENS4_5SM1004TMEM4LOAD26SM100_TMEM_LOAD_32dp32b16xENS4_13SM90_TMA_LOADENS1Q_INS1R_ILi2ELi5ELi2EEENS24_ILi32EEENSK_INS5_IJS13_SU_EEENS5_IJSC_S13_EEEEEEENS4_39AutoVectorizingCopyWithAssumedAlignmentILi128EEENS4_14SM90_TMA_STOREES31_S33_S33_EEEvvEEEEvNT_6ParamsE,@function
        .size           _ZN7cutlass13device_kernelINS_4gemm6kernel13GemmUniversalIN4cute5tupleIJiiiiEEENS1_10collective13CollectiveMmaINS1_41MainloopSm100TmaUmmaWarpSpecializedSparseILi10ELi2ELi2ENS5_IJNS4_1CILi2EEENSA_ILi1EEESC_EEEEENS5_IJNSA_ILi256EEENSA_ILi128EEENSA_ILi64EEEEEENS_6half_tENS5_IJNS4_6LayoutINS5_IJiNS5_IJSB_iEEEiEEENS5_IJlNS5_IJSC_SB_EEElEEEEENSK_INS5_IJNS5_IJNS5_IJNSA_ILi8EEESB_SQ_EEEiEEENS5_IJNS5_IJNSA_ILi16EEESB_NSA_ILi4EEEEEEiEEEiEEENS5_IJNS5_IJNS5_IJSG_ST_NSA_ILi2048EEEEEENSA_ILi16384EEEEEENS5_IJNS5_IJSC_NSA_ILi1024EEENSA_ILi32EEEEEElEEElEEEEEEEESJ_NS5_IJlSC_lEEENS4_8TiledMMAINS4_8MMA_AtomIJNS4_33SM100_MMA_F16BF16_2x1SM_SS_SPARSEISJ_SJ_fLi256ELi128ELNS4_4UMMA5MajorE0ELS1E_0ELNS1D_7ScaleInE0ELS1F_0EEEEEENSK_INS5_IJSC_SC_SC_EEENS5_IJNSA_ILi0EEES1J_S1J_EEEEENS5_IJNS4_10UnderscoreES1M_S1M_EEEEENS4_18SM100_TMA_2SM_LOADENS4_14ComposedLayoutINS4_7SwizzleILi2ELi4ELi3EEENS4_25smem_sparse_ptr_flag_bitsILi2ELi16EEENSK_INS5_IJNS5_IJSC_SQ_EEENS5_IJSB_S13_EEEEEENS5_IJNS5_IJS1J_SH_EEESN_EEEEEEEvNS4_8identityES1P_NS1Q_INS1R_ILi3ELi4ELi3EEENS4_18smem_ptr_flag_bitsILi16EEENSK_INS5_IJSQ_SH_EEENS5_IJSH_SC_EEEEEEEvS22_EENS_8epilogue10collective18CollectiveEpilogueINS2B_23Sm100TmaWarpSpecializedILi4ELi2ELi16ELb1ELb0EEEJNS5_IJSG_SG_SH_EEENS5_IJNSK_ISG_SC_EENSK_IST_SC_EEEEEfNS5_IJSC_llEEEfS2K_NS2B_6fusion15FusionCallbacksIS2F_NS2L_17LinearCombinationIffffLNS_15FloatRoundStyleE2EEES2G_S2J_JEEENS4_5SM1004TMEM4LOAD26SM100_TMEM_LOAD_32dp32b16xENS4_13SM90_TMA_LOADENS1Q_INS1R_ILi2ELi5ELi2EEENS24_ILi32EEENSK_INS5_IJS13_SU_EEENS5_IJSC_S13_EEEEEEENS4_39AutoVectorizingCopyWithAssumedAlignmentILi128EEENS4_14SM90_TMA_STOREES31_S33_S33_EEEvvEEEEvNT_6ParamsE,(.L_x_245 - _ZN7cutlass13device_kernelINS_4gemm6kernel13GemmUniversalIN4cute5tupleIJiiiiEEENS1_10collective13CollectiveMmaINS1_41MainloopSm100TmaUmmaWarpSpecializedSparseILi10ELi2ELi2ENS5_IJNS4_1CILi2EEENSA_ILi1EEESC_EEEEENS5_IJNSA_ILi256EEENSA_ILi128EEENSA_ILi64EEEEEENS_6half_tENS5_IJNS4_6LayoutINS5_IJiNS5_IJSB_iEEEiEEENS5_IJlNS5_IJSC_SB_EEElEEEEENSK_INS5_IJNS5_IJNS5_IJNSA_ILi8EEESB_SQ_EEEiEEENS5_IJNS5_IJNSA_ILi16EEESB_NSA_ILi4EEEEEEiEEEiEEENS5_IJNS5_IJNS5_IJSG_ST_NSA_ILi2048EEEEEENSA_ILi16384EEEEEENS5_IJNS5_IJSC_NSA_ILi1024EEENSA_ILi32EEEEEElEEElEEEEEEEESJ_NS5_IJlSC_lEEENS4_8TiledMMAINS4_8MMA_AtomIJNS4_33SM100_MMA_F16BF16_2x1SM_SS_SPARSEISJ_SJ_fLi256ELi128ELNS4_4UMMA5MajorE0ELS1E_0ELNS1D_7ScaleInE0ELS1F_0EEEEEENSK_INS5_IJSC_SC_SC_EEENS5_IJNSA_ILi0EEES1J_S1J_EEEEENS5_IJNS4_10UnderscoreES1M_S1M_EEEEENS4_18SM100_TMA_2SM_LOADENS4_14ComposedLayoutINS4_7SwizzleILi2ELi4ELi3EEENS4_25smem_sparse_ptr_flag_bitsILi2ELi16EEENSK_INS5_IJNS5_IJSC_SQ_EEENS5_IJSB_S13_EEEEEENS5_IJNS5_IJS1J_SH_EEESN_EEEEEEEvNS4_8identityES1P_NS1Q_INS1R_ILi3ELi4ELi3EEENS4_18smem_ptr_flag_bitsILi16EEENSK_INS5_IJSQ_SH_EEENS5_IJSH_SC_EEEEEEEvS22_EENS_8epilogue10collective18CollectiveEpilogueINS2B_23Sm100TmaWarpSpecializedILi4ELi2ELi16ELb1ELb0EEEJNS5_IJSG_SG_SH_EEENS5_IJNSK_ISG_SC_EENSK_IST_SC_EEEEEfNS5_IJSC_llEEEfS2K_NS2B_6fusion15FusionCallbacksIS2F_NS2L_17LinearCombinationIffffLNS_15FloatRoundStyleE2EEES2G_S2J_JEEENS4_5SM1004TMEM4LOAD26SM100_TMEM_LOAD_32dp32b16xENS4_13SM90_TMA_LOADENS1Q_INS1R_ILi2ELi5ELi2EEENS24_ILi32EEENSK_INS5_IJS13_SU_EEENS5_IJSC_S13_EEEEEEENS4_39AutoVectorizingCopyWithAssumedAlignmentILi128EEENS4_14SM90_TMA_STOREES31_S33_S33_EEEvvEEEEvNT_6ParamsE)
        .other          _ZN7cutlass13device_kernelINS_4gemm6kernel13GemmUniversalIN4cute5tupleIJiiiiEEENS1_10collective13CollectiveMmaINS1_41MainloopSm100TmaUmmaWarpSpecializedSparseILi10ELi2ELi2ENS5_IJNS4_1CILi2EEENSA_ILi1EEESC_EEEEENS5_IJNSA_ILi256EEENSA_ILi128EEENSA_ILi64EEEEEENS_6half_tENS5_IJNS4_6LayoutINS5_IJiNS5_IJSB_iEEEiEEENS5_IJlNS5_IJSC_SB_EEElEEEEENSK_INS5_IJNS5_IJNS5_IJNSA_ILi8EEESB_SQ_EEEiEEENS5_IJNS5_IJNSA_ILi16EEESB_NSA_ILi4EEEEEEiEEEiEEENS5_IJNS5_IJNS5_IJSG_ST_NSA_ILi2048EEEEEENSA_ILi16384EEEEEENS5_IJNS5_IJSC_NSA_ILi1024EEENSA_ILi32EEEEEElEEElEEEEEEEESJ_NS5_IJlSC_lEEENS4_8TiledMMAINS4_8MMA_AtomIJNS4_33SM100_MMA_F16BF16_2x1SM_SS_SPARSEISJ_SJ_fLi256ELi128ELNS4_4UMMA5MajorE0ELS1E_0ELNS1D_7ScaleInE0ELS1F_0EEEEEENSK_INS5_IJSC_SC_SC_EEENS5_IJNSA_ILi0EEES1J_S1J_EEEEENS5_IJNS4_10UnderscoreES1M_S1M_EEEEENS4_18SM100_TMA_2SM_LOADENS4_14ComposedLayoutINS4_7SwizzleILi2ELi4ELi3EEENS4_25smem_sparse_ptr_flag_bitsILi2ELi16EEENSK_INS5_IJNS5_IJSC_SQ_EEENS5_IJSB_S13_EEEEEENS5_IJNS5_IJS1J_SH_EEESN_EEEEEEEvNS4_8identityES1P_NS1Q_INS1R_ILi3ELi4ELi3EEENS4_18smem_ptr_flag_bitsILi16EEENSK_INS5_IJSQ_SH_EEENS5_IJSH_SC_EEEEEEEvS22_EENS_8epilogue10collective18CollectiveEpilogueINS2B_23Sm100TmaWarpSpecializedILi4ELi2ELi16ELb1ELb0EEEJNS5_IJSG_SG_SH_EEENS5_IJNSK_ISG_SC_EENSK_IST_SC_EEEEEfNS5_IJSC_llEEEfS2K_NS2B_6fusion15FusionCallbacksIS2F_NS2L_17LinearCombinationIffffLNS_15FloatRoundStyleE2EEES2G_S2J_JEEENS4_5SM1004TMEM4LOAD26SM100_TMEM_LOAD_32dp32b16xENS4_13SM90_TMA_LOADENS1Q_INS1R_ILi2ELi5ELi2EEENS24_ILi32EEENSK_INS5_IJS13_SU_EEENS5_IJSC_S13_EEEEEEENS4_39AutoVectorizingCopyWithAssumedAlignmentILi128EEENS4_14SM90_TMA_STOREES31_S33_S33_EEEvvEEEEvNT_6ParamsE,@"STO_CUDA_ENTRY STV_DEFAULT"
_ZN7cutlass13device_kernelINS_4gemm6kernel13GemmUniversalIN4cute5tupleIJiiiiEEENS1_10collective13CollectiveMmaINS1_41MainloopSm100TmaUmmaWarpSpecializedSparseILi10ELi2ELi2ENS5_IJNS4_1CILi2EEENSA_ILi1EEESC_EEEEENS5_IJNSA_ILi256EEENSA_ILi128EEENSA_ILi64EEEEEENS_6half_tENS5_IJNS4_6LayoutINS5_IJiNS5_IJSB_iEEEiEEENS5_IJlNS5_IJSC_SB_EEElEEEEENSK_INS5_IJNS5_IJNS5_IJNSA_ILi8EEESB_SQ_EEEiEEENS5_IJNS5_IJNSA_ILi16EEESB_NSA_ILi4EEEEEEiEEEiEEENS5_IJNS5_IJNS5_IJSG_ST_NSA_ILi2048EEEEEENSA_ILi16384EEEEEENS5_IJNS5_IJSC_NSA_ILi1024EEENSA_ILi32EEEEEElEEElEEEEEEEESJ_NS5_IJlSC_lEEENS4_8TiledMMAINS4_8MMA_AtomIJNS4_33SM100_MMA_F16BF16_2x1SM_SS_SPARSEISJ_SJ_fLi256ELi128ELNS4_4UMMA5MajorE0ELS1E_0ELNS1D_7ScaleInE0ELS1F_0EEEEEENSK_INS5_IJSC_SC_SC_EEENS5_IJNSA_ILi0EEES1J_S1J_EEEEENS5_IJNS4_10UnderscoreES1M_S1M_EEEEENS4_18SM100_TMA_2SM_LOADENS4_14ComposedLayoutINS4_7SwizzleILi2ELi4ELi3EEENS4_25smem_sparse_ptr_flag_bitsILi2ELi16EEENSK_INS5_IJNS5_IJSC_SQ_EEENS5_IJSB_S13_EEEEEENS5_IJNS5_IJS1J_SH_EEESN_EEEEEEEvNS4_8identityES1P_NS1Q_INS1R_ILi3ELi4ELi3EEENS4_18smem_ptr_flag_bitsILi16EEENSK_INS5_IJSQ_SH_EEENS5_IJSH_SC_EEEEEEEvS22_EENS_8epilogue10collective18CollectiveEpilogueINS2B_23Sm100TmaWarpSpecializedILi4ELi2ELi16ELb1ELb0EEEJNS5_IJSG_SG_SH_EEENS5_IJNSK_ISG_SC_EENSK_IST_SC_EEEEEfNS5_IJSC_llEEEfS2K_NS2B_6fusion15FusionCallbacksIS2F_NS2L_17LinearCombinationIffffLNS_15FloatRoundStyleE2EEES2G_S2J_JEEENS4_5SM1004TMEM4LOAD26SM100_TMEM_LOAD_32dp32b16xENS4_13SM90_TMA_LOADENS1Q_INS1R_ILi2ELi5ELi2EEENS24_ILi32EEENSK_INS5_IJS13_SU_EEENS5_IJSC_S13_EEEEEEENS4_39AutoVectorizingCopyWithAssumedAlignmentILi128EEENS4_14SM90_TMA_STOREES31_S33_S33_EEEvvEEEEvNT_6ParamsE:
[----:B------:R-:W1:Y:S01]  /*0000*/  LDC R1, c[0x0][0x37c] ;  /* 0x0000df00ff017b82 */ /* 0x000e620000000800 */
[----:B------:R-:W2:Y:S01]  /*0010*/  S2R R70, SR_TID.X ;  /* 0x0000000000467919 */ /* 0x000ea20000002100 */
[----:B------:R-:W3:Y:S06]  /*0020*/  LDCU.64 UR6, c[0x0][0xa90] ;  /* 0x00015200ff0677ac */ /* 0x000eec0008000a00 */
[----:B------:R-:W4:Y:S01]  /*0030*/  S2UR UR37, SR_CgaCtaId ;  /* 0x00000000002579c3 */ /* 0x000f220000008800 */
[----:B------:R-:W-:Y:S02]  /*0040*/  PRMT R59, RZ, 0x7610, R59 ;  /* 0x00007610ff3b7816 */ /* 0x000fe4000000003b */
[----:B------:R-:W-:Y:S01]  /*0050*/  ELECT P4, URZ, PT ;  /* 0x0000000000ff782f */ /* 0x000fe20003880000 */
[----:B------:R-:W1:Y:S01]  /*0060*/  LDCU.64 UR38, c[0x0][0x358] ;  /* 0x00006b00ff2677ac */ /* 0x000e620008000a00 */
[----:B---3--:R-:W-:-:S04]  /*0070*/  UISETP.NE.U32.AND UP0, UPT, UR6, URZ, UPT ;  /* 0x000000ff0600728c */ /* 0x008fc8000bf05070 */
[----:B------:R-:W-:Y:S02]  /*0080*/  UISETP.NE.AND.EX UP0, UPT, UR7, URZ, UPT, UP0 ;  /* 0x000000ff0700728c */ /* 0x000fe4000bf05300 */
[----:B----4-:R-:W-:Y:S02]  /*0090*/  ULOP3.LUT UR4, UR37, 0x1, URZ, 0xc0, !UPT ;  /* 0x0000000125047892 */ /* 0x010fe4000f8ec0ff */
[----:B------:R-:W-:Y:S01]  /*00a0*/  ULOP3.LUT UR5, UR37, 0x1, URZ, 0x3c, !UPT ;  /* 0x0000000125057892 */ /* 0x000fe2000f8e3cff */
[----:B--2---:R-:W-:-:S05]  /*00b0*/  SHF.R.U32.HI R64, RZ, 0x5, R70 ;  /* 0x00000005ff407819 */ /* 0x004fca0000011646 */
[----:B------:R-:W2:Y:S02]  /*00c0*/  SHFL.IDX PT, R0, R64, RZ, 0x1f ;  /* 0x00001fff40007589 */ /* 0x000ea400000e0000 */
[----:B--2---:R-:W-:Y:S01]  /*00d0*/  R2UR UR10, R0 ;  /* 0x00000000000a72ca */ /* 0x004fe200000e0000 */
[----:B-1----:R-:W-:-:S14]  /*00e0*/  BRA.U UP0, `(.L_x_0) ;  /* 0x00000001002c7547 */ /* 0x002fdc000b800000 */
[----:B------:R-:W1:Y:S02]  /*00f0*/  LDCU.64 UR8, c[0x0][0xa88] ;  /* 0x00015100ff0877ac */ /* 0x000e640008000a00 */
[----:B-1----:R-:W-:-:S04]  /*0100*/  UISETP.NE.U32.AND UP0, UPT, UR8, URZ, UPT ;  /* 0x000000ff0800728c */ /* 0x002fc8000bf05070 */
[----:B------:R-:W-:-:S09]  /*0110*/  UISETP.NE.AND.EX UP0, UPT, UR9, URZ, UPT, UP0 ;  /* 0x000000ff0900728c */ /* 0x000fd2000bf05300 */
[----:B------:R-:W-:Y:S05]  /*0120*/  BRA.U !UP0, `(.L_x_1) ;  /* 0x0000000108107547 */ /* 0x000fea000b800000 */
[----:B------:R-:W1:Y:S02]  /*0130*/  LDC.64 R2, c[0x0][0xa88] ;  /* 0x0002a200ff027b82 */ /* 0x000e640000000a00 */
[----:B-1----:R1:W5:Y:S01]  /*0140*/  LDG.E R35, desc[UR38][R2.64] ;  /* 0x0000002602237981 */ /* 0x002362000c1e1900 */
[----:B------:R-:W-:Y:S01]  /*0150*/  HFMA2 R59, -RZ, RZ, 0, 5.9604644775390625e-08 ;  /* 0x00000001ff3b7431 */ /* 0x000fe200000001ff */
[----:B------:R-:W-:Y:S05]  /*0160*/  BRA `(.L_x_0) ;  /* 0x00000000000c7947 */ /* 0x000fea0003800000 */
.L_x_1:
[----:B------:R-:W1:Y:S01]  /*0170*/  LDCU UR8, c[0x0][0xa80] ;  /* 0x00015000ff0877ac */ /* 0x000e620008000800 */
[----:B------:R-:W-:Y:S01]  /*0180*/  HFMA2 R59, -RZ, RZ, 0, 5.9604644775390625e-08 ;  /* 0x00000001ff3b7431 */ /* 0x000fe200000001ff */
[----:B-1----:R-:W-:-:S07]  /*0190*/  MOV R35, UR8 ;  /* 0x0000000800237c02 */ /* 0x002fce0008000f00 */
.L_x_0:
[----:B------:R-:W2:Y:S02]  /*01a0*/  LDCU.64 UR8, c[0x0][0xab0] ;  /* 0x00015600ff0877ac */ /* 0x000ea40008000a00 */
[----:B--2---:R-:W-:-:S04]  /*01b0*/  UISETP.NE.U32.AND UP0, UPT, UR8, URZ, UPT ;  /* 0x000000ff0800728c */ /* 0x004fc8000bf05070 */
[----:B------:R-:W-:-:S09]  /*01c0*/  UISETP.NE.AND.EX UP0, UPT, UR9, URZ, UPT, UP0 ;  /* 0x000000ff0900728c */ /* 0x000fd2000bf05300 */
[----:B------:R-:W-:Y:S05]  /*01d0*/  BRA.U UP0, `(.L_x_2) ;  /* 0x0000000100247547 */ /* 0x000fea000b800000 */
[----:B------:R-:W2:Y:S02]  /*01e0*/  LDCU.64 UR8, c[0x0][0xaa8] ;  /* 0x00015500ff0877ac */ /* 0x000ea40008000a00 */
[----:B--2---:R-:W-:-:S04]  /*01f0*/  UISETP.NE.U32.AND UP0, UPT, UR8, URZ, UPT ;  /* 0x000000ff0800728c */ /* 0x004fc8000bf05070 */
[----:B------:R-:W-:-:S09]  /*0200*/  UISETP.NE.AND.EX UP0, UPT, UR9, URZ, UPT, UP0 ;  /* 0x000000ff0900728c */ /* 0x000fd2000bf05300 */
[----:B------:R-:W-:Y:S05]  /*0210*/  BRA.U !UP0, `(.L_x_3) ;  /* 0x00000001080c7547 */ /* 0x000fea000b800000 */
[----:B------:R-:W2:Y:S02]  /*0220*/  LDC.64 R32, c[0x0][0xaa8] ;  /* 0x0002aa00ff207b82 */ /* 0x000ea40000000a00 */
[----:B--2---:R2:W5:Y:S01]  /*0230*/  LDG.E R32, desc[UR38][R32.64] ;  /* 0x0000002620207981 */ /* 0x004562000c1e1900 */
[----:B------:R-:W-:Y:S05]  /*0240*/  BRA `(.L_x_2) ;  /* 0x0000000000087947 */ /* 0x000fea0003800000 */
.L_x_3:
[----:B------:R-:W2:Y:S02]  /*0250*/  LDCU UR8, c[0x0][0xaa0] ;  /* 0x00015400ff0877ac */ /* 0x000ea40008000800 */
[----:B--2---:R-:W-:Y:S02]  /*0260*/  MOV R32, UR8 ;  /* 0x0000000800207c02 */ /* 0x004fe40008000f00 */
.L_x_2:
[----:B------:R-:W-:Y:S01]  /*0270*/  IMAD.U32 R0, RZ, RZ, UR10 ;  /* 0x0000000aff007e24 */ /* 0x000fe2000f8e00ff */
[----:B------:R-:W-:Y:S04]  /*0280*/  BSSY.RECONVERGENT B0, `(.L_x_4) ;  /* 0x000000f000007945 */ /* 0x000fe80003800200 */
[C---:B------:R-:W-:Y:S02]  /*0290*/  ISETP.NE.OR P1, PT, R0.reuse, 0x1, !P4 ;  /* 0x000000010000780c */ /* 0x040fe40006725670 */
[----:B------:R-:W-:-:S11]  /*02a0*/  ISETP.NE.OR P0, PT, R0, 0x3, !P4 ;  /* 0x000000030000780c */ /* 0x000fd60006705670 */
[----:B------:R-:W-:Y:S05]  /*02b0*/  @P1 BRA `(.L_x_5) ;  /* 0x00000000002c1947 */ /* 0x000fea0003800000 */
[----:B------:R-:W3:Y:S02]  /*02c0*/  LDCU.64 UR8, c[0x0][0x348] ;  /* 0x00006900ff0877ac */ /* 0x000ee40008000a00 */
[----:B---3--:R-:W-:Y:S02]  /*02d0*/  UIADD3 UR14, UP2, UPT, UR8, 0x80, URZ ;  /* 0x00000080080e7890 */ /* 0x008fe4000ff5e0ff */
[----:B------:R-:W-:Y:S02]  /*02e0*/  UIADD3 UR12, UP1, UPT, UR8, 0x280, URZ ;  /* 0x00000280080c7890 */ /* 0x000fe4000ff3e0ff */
[----:B------:R-:W-:Y:S02]  /*02f0*/  UIADD3 UR8, UP0, UPT, UR8, 0x180, URZ ;  /* 0x0000018008087890 */ /* 0x000fe4000ff1e0ff */
[----:B------:R-:W-:Y:S02]  /*0300*/  UIADD3.X UR15, UPT, UPT, URZ, UR9, URZ, UP2, !UPT ;  /* 0x00000009ff0f7290 */ /* 0x000fe400097fe4ff */
[----:B------:R-:W-:-:S02]  /*0310*/  UIADD3.X UR13, UPT, UPT, URZ, UR9, URZ, UP1, !UPT ;  /* 0x00000009ff0d7290 */ /* 0x000fc40008ffe4ff */
[----:B------:R-:W-:-:S05]  /*0320*/  UIADD3.X UR9, UPT, UPT, URZ, UR9, URZ, UP0, !UPT ;  /* 0x00000009ff097290 */ /* 0x000fca00087fe4ff */
[----:B------:R3:W-:Y:S02]  /*0330*/  UTMACCTL.PF [UR14] ;  /* 0x000000000e0079b9 */ /* 0x0007e40008040000 */
[----:B------:R3:W-:Y:S02]  /*0340*/  UTMACCTL.PF [UR12] ;  /* 0x000000000c0079b9 */ /* 0x0007e40008040000 */
[----:B------:R3:W-:Y:S02]  /*0350*/  UTMACCTL.PF [UR8] ;  /* 0x00000000080079b9 */ /* 0x0007e40008040000 */
[----:B---3--:R-:W-:Y:S01]  /*0360*/  NOP ;  /* 0x0000000000007918 */ /* 0x008fe20000000000 */
.L_x_5:
[----:B------:R-:W-:Y:S05]  /*0370*/  BSYNC.RECONVERGENT B0 ;  /* 0x0000000000007941 */ /* 0x000fea0003800200 */
.L_x_4:
[----:B------:R-:W-:Y:S04]  /*0380*/  BSSY.RECONVERGENT B0, `(.L_x_6) ;  /* 0x000000a000007945 */ /* 0x000fe80003800200 */
[----:B------:R-:W-:Y:S05]  /*0390*/  @P0 BRA `(.L_x_7) ;  /* 0x0000000000200947 */ /* 0x000fea0003800000 */
[----:B------:R-:W3:Y:S02]  /*03a0*/  LDCU.64 UR8, c[0x0][0x348] ;  /* 0x00006900ff0877ac */ /* 0x000ee40008000a00 */
[----:B---3--:R-:W-:Y:S02]  /*03b0*/  UIADD3 UR12, UP1, UPT, UR8, 0x780, URZ ;  /* 0x00000780080c7890 */ /* 0x008fe4000ff3e0ff */
[----:B------:R-:W-:Y:S02]  /*03c0*/  UIADD3 UR8, UP0, UPT, UR8, 0x880, URZ ;  /* 0x0000088008087890 */ /* 0x000fe4000ff1e0ff */
[----:B------:R-:W-:Y:S02]  /*03d0*/  UIADD3.X UR13, UPT, UPT, URZ, UR9, URZ, UP1, !UPT ;  /* 0x00000009ff0d7290 */ /* 0x000fe40008ffe4ff */
[----:B------:R-:W-:-:S07]  /*03e0*/  UIADD3.X UR9, UPT, UPT, URZ, UR9, URZ, UP0, !UPT ;  /* 0x00000009ff097290 */ /* 0x000fce00087fe4ff */
[----:B------:R3:W-:Y:S02]  /*03f0*/  UTMACCTL.PF [UR12] ;  /* 0x000000000c0079b9 */ /* 0x0007e40008040000 */
[----:B------:R3:W-:Y:S02]  /*0400*/  UTMACCTL.PF [UR8] ;  /* 0x00000000080079b9 */ /* 0x0007e40008040000 */
[----:B---3--:R-:W-:Y:S01]  /*0410*/  NOP ;  /* 0x0000000000007918 */ /* 0x008fe20000000000 */
.L_x_7:
[----:B------:R-:W-:Y:S05]  /*0420*/  BSYNC.RECONVERGENT B0 ;  /* 0x0000000000007941 */ /* 0x000fea0003800200 */
.L_x_6:
[----:B------:R-:W3:Y:S01]  /*0430*/  LDCU.64 UR8, c[0x0][0xa88] ;  /* 0x00015100ff0877ac */ /* 0x000ee20008000a00 */
[----:B------:R-:W-:Y:S02]  /*0440*/  UISETP.EQ.U32.AND UP1, UPT, UR6, URZ, UPT ;  /* 0x000000ff0600728c */ /* 0x000fe4000bf22070 */
[----:B------:R-:W-:Y:S02]  /*0450*/  UPLOP3.LUT UP5, UPT, UPT, UPT, UPT, 0x80, 0x8 ;  /* 0x000000000008789c */ /* 0x000fe40003faf070 */
[----:B---3--:R-:W-:-:S04]  /*0460*/  UISETP.NE.U32.AND UP0, UPT, UR8, URZ, UPT ;  /* 0x000000ff0800728c */ /* 0x008fc8000bf05070 */
[----:B------:R-:W-:-:S04]  /*0470*/  UISETP.NE.AND.EX UP0, UPT, UR9, URZ, UPT, UP0 ;  /* 0x000000ff0900728c */ /* 0x000fc8000bf05300 */
[----:B------:R-:W-:-:S04]  /*0480*/  UISETP.EQ.OR.EX UP2, UPT, UR7, URZ, !UP0, UP1 ;  /* 0x000000ff0700728c */ /* 0x000fc8000c742710 */
[----:B------:R-:W-:-:S05]  /*0490*/  UP2UR UR50, UPR, URZ, 0x4 ;  /* 0x00000004ff327883 */ /* 0x000fca0008000000 */
[----:B------:R-:W-:Y:S07]  /*04a0*/  BRA.U !UP2, `(.L_x_8) ;  /* 0x000000010a207547 */ /* 0x000fee000b800000 */
[----:B------:R-:W-:Y:S01]  /*04b0*/  UISETP.NE.U32.AND UP2, UPT, UR6, URZ, UPT ;  /* 0x000000ff0600728c */ /* 0x000fe2000bf45070 */
[----:B-----5:R-:W-:Y:S01]  /*04c0*/  FSETP.NEU.AND P0, PT, R35, RZ, PT ;  /* 0x000000ff2300720b */ /* 0x020fe20003f0d000 */
[----:B------:R-:W-:Y:S02]  /*04d0*/  USEL UR6, URZ, 0xffffffff, UP0 ;  /* 0xffffffffff067887 */ /* 0x000fe40008000000 */
[----:B------:R-:W-:-:S10]  /*04e0*/  UISETP.NE.AND.EX UP2, UPT, UR7, URZ, UPT, UP2 ;  /* 0x000000ff0700728c */ /* 0x000fd4000bf45320 */
[----:B------:R-:W-:Y:S01]  /*04f0*/  VOTEU.ANY UP1, P0 ;  /* 0x0000000000ff7886 */ /* 0x000fe20000020100 */
[----:B------:R-:W-:-:S04]  /*0500*/  @!UP2 USEL UR6, URZ, 0xffffffff, UP1 ;  /* 0xffffffffff06a887 */ /* 0x000fc80008800000 */
[----:B------:R-:W-:-:S04]  /*0510*/  ULOP3.LUT UR6, UR6, 0x1, URZ, 0xc0, !UPT ;  /* 0x0000000106067892 */ /* 0x000fc8000f8ec0ff */
[----:B------:R-:W-:-:S11]  /*0520*/  UISETP.NE.U32.AND UP5, UPT, UR6, 0x1, UPT ;  /* 0x000000010600788c */ /* 0x000fd6000bfa5070 */
.L_x_8:
[----:B------:R-:W3:Y:S02]  /*0530*/  SHFL.IDX PT, R0, R64, RZ, 0x1f ;  /* 0x00001fff40007589 */ /* 0x000ee400000e0000 */
[----:B---3--:R-:W-:-:S13]  /*0540*/  ISETP.NE.AND P0, PT, R0, RZ, PT ;  /* 0x000000ff0000720c */ /* 0x008fda0003f05270 */
[----:B------:R-:W-:Y:S05]  /*0550*/  @P0 BRA `(.L_x_9) ;  /* 0x0000000000800947 */ /* 0x000fea0003800000 */
[----:B------:R-:W-:Y:S01]  /*0560*/  ELECT P0, URZ, PT ;  /* 0x0000000000ff782f */ /* 0x000fe20003800000 */
[----:B------:R-:W-:-:S12]  /*0570*/  BSSY.RECONVERGENT B0, `(.L_x_9) ;  /* 0x000001e000007945 */ /* 0x000fd80003800200 */
[----:B------:R-:W-:Y:S05]  /*0580*/  @!P0 BRA `(.L_x_10) ;  /* 0x0000000000708947 */ /* 0x000fea0003800000 */
[----:B------:R-:W-:Y:S01]  /*0590*/  UMOV UR7, 0x400 ;  /* 0x0000040000077882 */ /* 0x000fe20000000000 */
[----:B------:R-:W-:Y:S01]  /*05a0*/  UMOV UR6, 0x1 ;  /* 0x0000000100067882 */ /* 0x000fe20000000000 */
[----:B------:R-:W-:Y:S02]  /*05b0*/  ULEA UR7, UR37, UR7, 0x18 ;  /* 0x0000000725077291 */ /* 0x000fe4000f8ec0ff */
[----:B------:R-:W-:-:S04]  /*05c0*/  UIADD3 UR8, UPT, UPT, -UR6, 0x100000, URZ ;  /* 0x0010000006087890 */ /* 0x000fc8000fffe1ff */
[----:B------:R-:W-:Y:S02]  /*05d0*/  USHF.L.U32 UR9, UR8, 0xb, URZ ;  /* 0x0000000b08097899 */ /* 0x000fe400080006ff */
[----:B------:R-:W-:Y:S01]  /*05e0*/  USHF.L.U32 UR8, UR8, 0x1, URZ ;  /* 0x0000000108087899 */ /* 0x000fe200080006ff */
[----:B------:R-:W3:Y:S11]  /*05f0*/  FENCE.VIEW.ASYNC.S ;  /* 0x00000000000073c6 */ /* 0x000ef60000000000 */
[----:B---3--:R3:W4:Y:S01]  /*0600*/  SYNCS.EXCH.64 URZ, [UR7], UR8 ;  /* 0x0000000807ff75b2 */ /* 0x0087220008000100 */
[----:B------:R3:W1:Y:S01]  /*0610*/  SYNCS.EXCH.64 URZ, [UR7+0x50], UR8 ;  /* 0x0000500807ff75b2 */ /* 0x0006620008000100 */
        /* <DEDUP_REMOVED lines=17> */
[----:B------:R3:W1:Y:S02]  /*0730*/  SYNCS.EXCH.64 URZ, [UR7+0x98], UR8 ;  /* 0x0000980807ff75b2 */ /* 0x0006640008000100 */
[----:B---3--:R-:W-:Y:S01]  /*0740*/  NOP ;  /* 0x0000000000007918 */ /* 0x008fe20000000000 */
.L_x_10:
[----:B------:R-:W-:Y:S05]  /*0750*/  BSYNC.RECONVERGENT B0 ;  /* 0x0000000000007941 */ /* 0x000fea0003800200 */
.L_x_9:
[----:B------:R-:W3:Y:S01]  /*0760*/  SHFL.IDX PT, R0, R64, RZ, 0x1f ;  /* 0x00001fff40007589 */ /* 0x000ee200000e0000 */
[----:B------:R-:W-:Y:S01]  /*0770*/  NOP ;  /* 0x0000000000007918 */ /* 0x000fe20000000000 */
[----:B---3--:R-:W-:-:S13]  /*0780*/  ISETP.NE.AND P0, PT, R0, 0x1, PT ;  /* 0x000000010000780c */ /* 0x008fda0003f05270 */
[----:B------:R-:W-:Y:S05]  /*0790*/  @P0 BRA `(.L_x_11) ;  /* 0x0000000000540947 */ /* 0x000fea0003800000 */
[----:B------:R-:W-:Y:S01]  /*07a0*/  UMOV UR8, 0x400 ;  /* 0x0000040000087882 */ /* 0x000fe20000000000 */
[----:B------:R-:W-:Y:S01]  /*07b0*/  UMOV UR7, 0x20 ;  /* 0x0000002000077882 */ /* 0x000fe20000000000 */
[----:B------:R-:W-:Y:S01]  /*07c0*/  UMOV UR6, 0x80 ;  /* 0x0000008000067882 */ /* 0x000fe20000000000 */
[----:B------:R-:W-:Y:S02]  /*07d0*/  ULEA UR8, UR37, UR8, 0x18 ;  /* 0x0000000825087291 */ /* 0x000fe4000f8ec0ff */
[----:B------:R-:W-:-:S04]  /*07e0*/  UIADD3 UR12, UPT, UPT, -UR7, 0x100000, URZ ;  /* 0x00100000070c7890 */ /* 0x000fc8000fffe1ff */
[----:B------:R-:W-:Y:S02]  /*07f0*/  USHF.L.U32 UR13, UR12, 0xb, URZ ;  /* 0x0000000b0c0d7899 */ /* 0x000fe400080006ff */
[----:B------:R-:W-:Y:S02]  /*0800*/  USHF.L.U32 UR12, UR12, 0x1, URZ ;  /* 0x000000010c0c7899 */ /* 0x000fe400080006ff */
[----:B------:R-:W-:-:S04]  /*0810*/  UIADD3 UR6, UPT, UPT, -UR6, 0x100000, URZ ;  /* 0x0010000006067890 */ /* 0x000fc8000fffe1ff */
[----:B------:R-:W-:Y:S02]  /*0820*/  USHF.L.U32 UR7, UR6, 0xb, URZ ;  /* 0x0000000b06077899 */ /* 0x000fe400080006ff */
[----:B------:R-:W-:Y:S01]  /*0830*/  USHF.L.U32 UR6, UR6, 0x1, URZ ;  /* 0x0000000106067899 */ /* 0x000fe200080006ff */
[----:B------:R-:W-:Y:S01]  /*0840*/  ELECT P0, URZ, PT ;  /* 0x0000000000ff782f */ /* 0x000fe20003800000 */
[----:B------:R-:W3:Y:S02]  /*0850*/  FENCE.VIEW.ASYNC.S ;  /* 0x00000000000073c6 */ /* 0x000ee40000000000 */
[----:B---3--:R3:W1:Y:S08]  /*0860*/  SYNCS.EXCH.64 URZ, [UR8+0xa0], UR12 ;  /* 0x0000a00c08ff75b2 */ /* 0x0086700008000100 */
[----:B------:R3:W1:Y:S01]  /*0870*/  SYNCS.EXCH.64 URZ, [UR8+0xc0], UR6 ;  /* 0x0000c00608ff75b2 */ /* 0x0006620008000100 */
[----:B------:R3:W1:Y:S01]  /*0880*/  SYNCS.EXCH.64 URZ, [UR8+0xa8], UR12 ;  /* 0x0000a80c08ff75b2 */ /* 0x0006620008000100 */
[----:B------:R3:W1:Y:S01]  /*0890*/  SYNCS.EXCH.64 URZ, [UR8+0xc8], UR6 ;  /* 0x0000c80608ff75b2 */ /* 0x0006620008000100 */
[----:B------:R3:W1:Y:S01]  /*08a0*/  SYNCS.EXCH.64 URZ, [UR8+0xb0], UR12 ;  /* 0x0000b00c08ff75b2 */ /* 0x0006620008000100 */
[----:B------:R3:W1:Y:S01]  /*08b0*/  SYNCS.EXCH.64 URZ, [UR8+0xd0], UR6 ;  /* 0x0000d00608ff75b2 */ /* 0x0006620008000100 */
[----:B------:R3:W1:Y:S01]  /*08c0*/  SYNCS.EXCH.64 URZ, [UR8+0xb8], UR12 ;  /* 0x0000b80c08ff75b2 */ /* 0x0006620008000100 */
[----:B------:R3:W1:Y:S01]  /*08d0*/  SYNCS.EXCH.64 URZ, [UR8+0xd8], UR6 ;  /* 0x0000d80608ff75b2 */ /* 0x0006620008000100 */
[----:B------:R-:W-:Y:S01]  /*08e0*/  NOP ;  /* 0x0000000000007918 */ /* 0x000fe20000000000 */
.L_x_11:
[----:B------:R-:W2:Y:S01]  /*08f0*/  SHFL.IDX PT, R0, R64, RZ, 0x1f ;  /* 0x00001fff40007589 */ /* 0x000ea200000e0000 */
[----:B------:R-:W-:Y:S01]  /*0900*/  NOP ;  /* 0x0000000000007918 */ /* 0x000fe20000000000 */
[----:B--2---:R-:W-:-:S13]  /*0910*/  ISETP.NE.AND P0, PT, R0, 0x3, PT ;  /* 0x000000030000780c */ /* 0x004fda0003f05270 */
[----:B------:R-:W-:Y:S05]  /*0920*/  @P0 BRA `(.L_x_12) ;  /* 0x00000000002c0947 */ /* 0x000fea0003800000 */
[----:B---3--:R-:W-:Y:S01]  /*0930*/  UMOV UR7, 0x400 ;  /* 0x0000040000077882 */ /* 0x008fe20000000000 */
[----:B------:R-:W-:Y:S01]  /*0940*/  UMOV UR6, 0x20 ;  /* 0x0000002000067882 */ /* 0x000fe20000000000 */
[----:B------:R-:W-:Y:S02]  /*0950*/  ULEA UR7, UR37, UR7, 0x18 ;  /* 0x0000000725077291 */ /* 0x000fe4000f8ec0ff */
[----:B------:R-:W-:-:S04]  /*0960*/  UIADD3 UR8, UPT, UPT, -UR6, 0x100000, URZ ;  /* 0x0010000006087890 */ /* 0x000fc8000fffe1ff */
[----:B------:R-:W-:Y:S02]  /*0970*/  USHF.L.U32 UR9, UR8, 0xb, URZ ;  /* 0x0000000b08097899 */ /* 0x000fe400080006ff */
[----:B------:R-:W-:Y:S01]  /*0980*/  USHF.L.U32 UR8, UR8, 0x1, URZ ;  /* 0x0000000108087899 */ /* 0x000fe200080006ff */
[----:B------:R-:W-:Y:S01]  /*0990*/  ELECT P0, URZ, PT ;  /* 0x0000000000ff782f */ /* 0x000fe20003800000 */
[----:B------:R-:W2:Y:S10]  /*09a0*/  FENCE.VIEW.ASYNC.S ;  /* 0x00000000000073c6 */ /* 0x000eb40000000000 */
[----:B--2---:R2:W3:Y:S01]  /*09b0*/  SYNCS.EXCH.64 URZ, [UR7+0xe0], UR8 ;  /* 0x0000e00807ff75b2 */ /* 0x0044e20008000100 */
[----:B------:R2:W1:Y:S01]  /*09c0*/  SYNCS.EXCH.64 URZ, [UR7+0xe8], UR8 ;  /* 0x0000e80807ff75b2 */ /* 0x0004620008000100 */
[----:B------:R-:W-:Y:S01]  /*09d0*/  NOP ;  /* 0x0000000000007918 */ /* 0x000fe20000000000 */
.L_x_12:
[----:B------:R-:W4:Y:S01]  /*09e0*/  SHFL.IDX PT, R0, R64, RZ, 0x1f ;  /* 0x00001fff40007589 */ /* 0x000f2200000e0000 */
[----:B------:R-:W-:Y:S01]  /*09f0*/  NOP ;  /* 0x0000000000007918 */ /* 0x000fe20000000000 */
[----:B----4-:R-:W-:-:S13]  /*0a00*/  ISETP.NE.AND P0, PT, R0, 0x4, PT ;  /* 0x000000040000780c */ /* 0x010fda0003f05270 */
[----:B------:R-:W-:Y:S05]  /*0a10*/  @P0 BRA `(.L_x_13) ;  /* 0x0000000000480947 */ /* 0x000fea0003800000 */
[----:B--23--:R-:W-:Y:S01]  /*0a20*/  UMOV UR8, 0x1e0 ;  /* 0x000001e000087882 */ /* 0x00cfe20000000000 */
[----:B------:R-:W-:Y:S01]  /*0a30*/  UMOV UR7, 0x400 ;  /* 0x0000040000077882 */ /* 0x000fe20000000000 */
[----:B------:R-:W-:Y:S01]  /*0a40*/  USEL UR8, UR8, 0x1a0, UP5 ;  /* 0x000001a008087887 */ /* 0x000fe2000a800000 */
        /* <DEDUP_REMOVED lines=9> */
[----:B------:R-:W2:Y:S02]  /*0ae0*/  FENCE.VIEW.ASYNC.S ;  /* 0x00000000000073c6 */ /* 0x000ea40000000000 */
[----:B--2---:R4:W2:Y:S08]  /*0af0*/  SYNCS.EXCH.64 URZ, [UR7+0xf0], UR12 ;  /* 0x0000f00c07ff75b2 */ /* 0x0048b00008000100 */
[----:B------:R4:W3:Y:S01]  /*0b00*/  SYNCS.EXCH.64 URZ, [UR7+0x100], UR8 ;  /* 0x0001000807ff75b2 */ /* 0x0008e20008000100 */
[----:B------:R4:W1:Y:S01]  /*0b10*/  SYNCS.EXCH.64 URZ, [UR7+0xf8], UR12 ;  /* 0x0000f80c07ff75b2 */ /* 0x0008620008000100 */
[----:B------:R4:W1:Y:S02]  /*0b20*/  SYNCS.EXCH.64 URZ, [UR7+0x108], UR8 ;  /* 0x0001080807ff75b2 */ /* 0x0008640008000100 */
[----:B----4-:R-:W-:Y:S01]  /*0b30*/  NOP ;  /* 0x0000000000007918 */ /* 0x010fe20000000000 */
.L_x_13:
[----:B------:R-:W4:Y:S01]  /*0b40*/  SHFL.IDX PT, R0, R64, RZ, 0x1f ;  /* 0x00001fff40007589 */ /* 0x000f2200000e0000 */
[----:B------:R-:W-:Y:S01]  /*0b50*/  NOP ;  /* 0x0000000000007918 */ /* 0x000fe20000000000 */
[----:B----4-:R-:W-:-:S13]  /*0b60*/  ISETP.NE.AND P0, PT, R0, 0x5, PT ;  /* 0x000000050000780c */ /* 0x010fda0003f05270 */
[----:B------:R-:W-:Y:S05]  /*0b70*/  @P0 BRA `(.L_x_14) ;  /* 0x0000000000440947 */ /* 0x000fea0003800000 */
[----:B--23--:R-:W-:Y:S01]  /*0b80*/  UMOV UR8, 0x400 ;  /* 0x0000040000087882 */ /* 0x00cfe20000000000 */
        /* <DEDUP_REMOVED lines=16> */
.L_x_14:
[----:B------:R-:W4:Y:S01]  /*0c90*/  SHFL.IDX PT, R0, R64, RZ, 0x1f ;  /* 0x00001fff40007589 */ /* 0x000f2200000e0000 */
[----:B------:R-:W-:Y:S01]  /*0ca0*/  ISETP.NE.OR P1, PT, RZ, UR10, !P4 ;  /* 0x0000000aff007c0c */ /* 0x000fe2000e725670 */
[----:B------:R-:W-:Y:S01]  /*0cb0*/  NOP ;  /* 0x0000000000007918 */ /* 0x000fe20000000000 */
[----:B----4-:R-:W-:-:S13]  /*0cc0*/  ISETP.NE.AND P0, PT, R0, 0x3, PT ;  /* 0x000000030000780c */ /* 0x010fda0003f05270 */
[----:B------:R-:W-:Y:S05]  /*0cd0*/  @P0 BRA `(.L_x_15) ;  /* 0x0000000000340947 */ /* 0x000fea0003800000 */
[----:B--23--:R-:W-:Y:S01]  /*0ce0*/  UMOV UR7, 0x400 ;  /* 0x0000040000077882 */ /* 0x00cfe20000000000 */
[----:B------:R-:W-:Y:S01]  /*0cf0*/  UMOV UR6, 0x20 ;  /* 0x0000002000067882 */ /* 0x000fe20000000000 */
[----:B------:R-:W-:Y:S02]  /*0d00*/  ULEA UR7, UR37, UR7, 0x18 ;  /* 0x0000000725077291 */ /* 0x000fe4000f8ec0ff */
[----:B------:R-:W-:-:S04]  /*0d10*/  UIADD3 UR8, UPT, UPT, -UR6, 0x100000, URZ ;  /* 0x0010000006087890 */ /* 0x000fc8000fffe1ff */
[----:B------:R-:W-:Y:S02]  /*0d20*/  USHF.L.U32 UR9, UR8, 0xb, URZ ;  /* 0x0000000b08097899 */ /* 0x000fe400080006ff */
[----:B------:R-:W-:Y:S01]  /*0d30*/  USHF.L.U32 UR8, UR8, 0x1, URZ ;  /* 0x0000000108087899 */ /* 0x000fe200080006ff */
[----:B------:R-:W-:Y:S01]  /*0d40*/  ELECT P0, URZ, PT ;  /* 0x0000000000ff782f */ /* 0x000fe20003800000 */
[----:B------:R-:W2:Y:S10]  /*0d50*/  FENCE.VIEW.ASYNC.S ;  /* 0x00000000000073c6 */ /* 0x000eb40000000000 */
[----:B--2---:R4:W2:Y:S01]  /*0d60*/  SYNCS.EXCH.64 URZ, [UR7+0x130], UR8 ;  /* 0x0001300807ff75b2 */ /* 0x0048a20008000100 */
[----:B------:R4:W3:Y:S01]  /*0d70*/  SYNCS.EXCH.64 URZ, [UR7+0x140], UR8 ;  /* 0x0001400807ff75b2 */ /* 0x0008e20008000100 */
[----:B------:R4:W1:Y:S01]  /*0d80*/  SYNCS.EXCH.64 URZ, [UR7+0x138], UR8 ;  /* 0x0001380807ff75b2 */ /* 0x0008620008000100 */
[----:B------:R4:W1:Y:S02]  /*0d90*/  SYNCS.EXCH.64 URZ, [UR7+0x148], UR8 ;  /* 0x0001480807ff75b2 */ /* 0x0008640008000100 */
[----:B----4-:R-:W-:Y:S01]  /*0da0*/  NOP ;  /* 0x0000000000007918 */ /* 0x010fe20000000000 */
.L_x_15:
[----:B------:R-:W-:Y:S01]  /*0db0*/  VOTEU.ALL UP1, P1 ;  /* 0x0000000000ff7886 */ /* 0x000fe20000820000 */
[----:B--23--:R-:W2:Y:S01]  /*0dc0*/  LDCU UR7, c[0x0][0x36c] ;  /* 0x00006d80ff0777ac */ /* 0x00cea20008000800 */
[----:B------:R-:W-:Y:S01]  /*0dd0*/  NOP ;  /* 0x0000000000007918 */ /* 0x000fe20000000000 */
[----:B-1----:R-:W-:Y:S01]  /*0de0*/  LOP3.LUT R3, R70, 0x1f, RZ, 0xc0, !PT ;  /* 0x0000001f46037812 */ /* 0x002fe200078ec0ff */
[----:B------:R-:W-:Y:S01]  /*0df0*/  UMOV UR8, 0x20 ;  /* 0x0000002000087882 */ /* 0x000fe20000000000 */
[----:B------:R-:W-:Y:S01]  /*0e00*/  @!UP1 UMOV UR6, 0x400 ;  /* 0x0000040000069882 */ /* 0x000fe20000000000 */
[----:B------:R-:W-:-:S04]  /*0e10*/  @!UP1 UIADD3 UR8, UPT, UPT, -UR8, 0x100000, URZ ;  /* 0x0010000008089890 */ /* 0x000fc8000fffe1ff */
[----:B------:R-:W-:Y:S02]  /*0e20*/  @!UP1 USHF.L.U32 UR9, UR8, 0xb, URZ ;  /* 0x0000000b08099899 */ /* 0x000fe400080006ff */
[----:B------:R-:W-:Y:S02]  /*0e30*/  @!UP1 USHF.L.U32 UR8, UR8, 0x1, URZ ;  /* 0x0000000108089899 */ /* 0x000fe400080006ff */
[----:B------:R-:W-:Y:S01]  /*0e40*/  @!UP1 ULEA UR6, UR37, UR6, 0x18 ;  /* 0x0000000625069291 */ /* 0x000fe2000f8ec0ff */
[----:B------:R-:W-:Y:S01]  /*0e50*/  VOTEU.ALL UP1, P1 ;  /* 0x0000000000ff7886 */ /* 0x000fe20000820000 */
[----:B------:R-:W-:Y:S01]  /*0e60*/  UISETP.NE.AND UP4, UPT, UR10, URZ, UPT ;  /* 0x000000ff0a00728c */ /* 0x000fe2000bf85270 */
[----:B------:R-:W1:Y:S09]  /*0e70*/  FENCE.VIEW.ASYNC.S ;  /* 0x00000000000073c6 */ /* 0x000e720000000000 */
[----:B-1----:R1:W3:Y:S01]  /*0e80*/  @!UP1 SYNCS.EXCH.64 URZ, [UR6+0x150], UR8 ;  /* 0x0001500806ff95b2 */ /* 0x0022e20008000100 */
[----:B--2---:R-:W-:-:S09]  /*0e90*/  UISETP.EQ.U32.AND UP1, UPT, UR7, 0x1, UPT ;  /* 0x000000010700788c */ /* 0x004fd2000bf22070 */
[----:B------:R-:W-:Y:S05]  /*0ea0*/  BRA.U !UP1, `(.L_x_16) ;  /* 0x0000000109087547 */ /* 0x000fea000b800000 */
[----:B---3--:R-:W-:Y:S01]  /*0eb0*/  UCGABAR_ARV ;  /* 0x00000000000079c7 */ /* 0x008fe20008000000 */
[----:B------:R-:W-:Y:S05]  /*0ec0*/  BRA `(.L_x_17) ;  /* 0x0000000000047947 */ /* 0x000fea0003800000 */
.L_x_16:
[----:B---3--:R-:W-:Y:S01]  /*0ed0*/  NOP ;  /* 0x0000000000007918 */ /* 0x008fe20000000000 */
.L_x_17:
[----:B------:R-:W2:Y:S01]  /*0ee0*/  S2R R20, SR_CTAID.Y ;  /* 0x0000000000147919 */ /* 0x000ea20000002600 */
[----:B------:R-:W-:-:S05]  /*0ef0*/  CS2R.32 R58, SR_CgaSize ;  /* 0x00000000003a7805 */ /* 0x000fca0000008a00 */
[----:B------:R-:W-:-:S05]  /*0f00*/  IMAD R58, R58, -0xa0, RZ ;  /* 0xffffff603a3a7824 */ /* 0x000fca00078e02ff */
[----:B-1----:R-:W-:-:S14]  /*0f10*/  R2UR UR6, R58 ;  /* 0x000000003a0672ca */ /* 0x002fdc00000e0000 */
[----:B------:R-:W1:Y:S01]  /*0f20*/  LDCU UR6, c[0x0][UR6+0x2b4] ;  /* 0x00005680060677ac */ /* 0x000e620008000800 */
[----:B------:R-:W-:-:S05]  /*0f30*/  CS2R.32 R0, SR_CgaSize ;  /* 0x0000000000007805 */ /* 0x000fca0000008a00 */
[----:B------:R-:W-:-:S06]  /*0f40*/  IMAD R0, R0, -0xa0, RZ ;  /* 0xffffff6000007824 */ /* 0x000fcc00078e02ff */
[----:B------:R-:W3:Y:S01]  /*0f50*/  LDC R0, c[0x0][R0+0x2a4] ;  /* 0x0000a90000007b82 */ /* 0x000ee20000000800 */
[----:B------:R-:W-:Y:S01]  /*0f60*/  PRMT R10, RZ, 0x7610, R10 ;  /* 0x00007610ff0a7816 */ /* 0x000fe2000000000a */
[----:B------:R-:W4:Y:S01]  /*0f70*/  S2R R21, SR_CTAID.X ;  /* 0x0000000000157919 */ /* 0x000f220000002500 */
[----:B------:R-:W-:-:S05]  /*0f80*/  CS2R.32 R58, SR_CgaSize ;  /* 0x00000000003a7805 */ /* 0x000fca0000008a00 */
[----:B------:R-:W-:-:S05]  /*0f90*/  IMAD R58, R58, -0xa0, RZ ;  /* 0xffffff603a3a7824 */ /* 0x000fca00078e02ff */
[----:B------:R-:W-:-:S14]  /*0fa0*/  R2UR UR7, R58 ;  /* 0x000000003a0772ca */ /* 0x000fdc00000e0000 */
[----:B------:R-:W3:Y:S01]  /*0fb0*/  LDCU UR7, c[0x0][UR7+0x2b0] ;  /* 0x00005600070777ac */ /* 0x000ee20008000800 */
[----:B------:R-:W-:Y:S01]  /*0fc0*/  UISETP.NE.AND UP2, UPT, UR10, 0x2, UPT ;  /* 0x000000020a00788c */ /* 0x000fe2000bf45270 */
[----:B------:R-:W1:Y:S01]  /*0fd0*/  LDC R13, c[0x0][0xd24] ;  /* 0x00034900ff0d7b82 */ /* 0x000e620000000800 */
[----:B------:R-:W-:-:S05]  /*0fe0*/  CS2R.32 R4, SR_CgaSize ;  /* 0x0000000000047805 */ /* 0x000fca0000008a00 */
[----:B------:R-:W-:-:S06]  /*0ff0*/  IMAD R4, R4, -0xa0, RZ ;  /* 0xffffff6004047824 */ /* 0x000fcc00078e02ff */
[----:B------:R-:W3:Y:S08]  /*1000*/  LDC R4, c[0x0][R4+0x2a0] ;  /* 0x0000a80004047b82 */ /* 0x000ef00000000800 */
[----:B------:R-:W3:Y:S01]  /*1010*/  LDC R2, c[0x0][0xd24] ;  /* 0x00034900ff027b82 */ /* 0x000ee20000000800 */
[----:B--2---:R-:W-:-:S07]  /*1020*/  I2FP.F32.U32 R5, R20 ;  /* 0x0000001400057245 */ /* 0x004fce0000201000 */
[----:B------:R-:W2:Y:S01]  /*1030*/  S2UR UR36, SR_CTAID.Z ;  /* 0x00000000002479c3 */ /* 0x000ea20000002700 */
[----:B-1----:R-:W-:Y:S02]  /*1040*/  ISETP.GE.AND P0, PT, R13, 0x1, PT ;  /* 0x000000010d00780c */ /* 0x002fe40003f06270 */
[----:B----4-:R-:W-:Y:S01]  /*1050*/  I2FP.F32.U32 R6, R21 ;  /* 0x0000001500067245 */ /* 0x010fe20000201000 */
[----:B------:R-:W-:Y:S01]  /*1060*/  FMUL R5, R5, UR6 ;  /* 0x0000000605057c20 */ /* 0x000fe20008400000 */
[----:B------:R-:W1:Y:S01]  /*1070*/  LDCU UR6, c[0x0][0xd30] ;  /* 0x0001a600ff0677ac */ /* 0x000e620008000800 */
[----:B------:R-:W-:Y:S02]  /*1080*/  LOP3.LUT R11, R21, 0x1, RZ, 0xc0, !PT ;  /* 0x00000001150b7812 */ /* 0x000fe400078ec0ff */
[----:B---3--:R-:W-:Y:S01]  /*1090*/  FMUL R6, R6, UR7 ;  /* 0x0000000706067c20 */ /* 0x008fe20008400000 */
[----:B------:R-:W3:Y:S08]  /*10a0*/  F2I.U32.TRUNC.NTZ R51, R5 ;  /* 0x0000000500337305 */ /* 0x000ef0000020f000 */
[----:B------:R-:W4:Y:S01]  /*10b0*/  F2I.U32.TRUNC.NTZ R58, R6 ;  /* 0x00000006003a7305 */ /* 0x000f22000020f000 */
[----:B-1----:R-:W-:Y:S01]  /*10c0*/  UISETP.NE.AND UP3, UPT, UR6, 0x1, UPT ;  /* 0x000000010600788c */ /* 0x002fe2000bf65270 */
[----:B---3--:R-:W-:-:S04]  /*10d0*/  IMAD.MOV R51, RZ, RZ, -R51 ;  /* 0x000000ffff337224 */ /* 0x008fc800078e0a33 */
[----:B------:R-:W-:Y:S01]  /*10e0*/  IMAD R51, R0, R51, R20 ;  /* 0x0000003300337224 */ /* 0x000fe200078e0214 */
[----:B------:R-:W-:Y:S01]  /*10f0*/  PRMT R0, RZ, 0x7610, R0 ;  /* 0x00007610ff007816 */ /* 0x000fe20000000000 */
[----:B----4-:R-:W-:-:S04]  /*1100*/  IMAD.MOV R58, RZ, RZ, -R58 ;  /* 0x000000ffff3a7224 */ /* 0x010fc800078e0a3a */
[----:B------:R-:W-:Y:S01]  /*1110*/  IMAD R58, R4, R58, R21 ;  /* 0x0000003a043a7224 */ /* 0x000fe200078e0215 */
[----:B--2---:R-:W-:Y:S06]  /*1120*/  BRA.U UP4, `(.L_x_18) ;  /* 0x0000000104247547 */ /* 0x004fec000b800000 */
[----:B------:R-:W-:Y:S01]  /*1130*/  ISETP.NE.AND P1, PT, R51, RZ, PT ;  /* 0x000000ff3300720c */ /* 0x000fe20003f25270 */
[----:B------:R-:W-:Y:S01]  /*1140*/  IMAD.MOV.U32 R0, RZ, RZ, 0x3 ;  /* 0x00000003ff007424 */ /* 0x000fe200078e00ff */
[C---:B------:R-:W-:Y:S02]  /*1150*/  LOP3.LUT R5, R58.reuse, 0xfffffffe, RZ, 0xc0, !PT ;  /* 0xfffffffe3a057812 */ /* 0x040fe400078ec0ff */
[----:B------:R-:W-:Y:S02]  /*1160*/  ISETP.LT.U32.OR P1, PT, R58, 0x2, !P1 ;  /* 0x000000023a00780c */ /* 0x000fe40004f21470 */
[----:B------:R-:W-:Y:S02]  /*1170*/  SHF.L.U32 R0, R0, R5, RZ ;  /* 0x0000000500007219 */ /* 0x000fe400000006ff */
[----:B------:R-:W-:Y:S02]  /*1180*/  SEL R7, RZ, 0x1, !P1 ;  /* 0x00000001ff077807 */ /* 0x000fe40004800000 */
[----:B------:R-:W-:-:S05]  /*1190*/  SEL R4, RZ, 0x2, !P1 ;  /* 0x00000002ff047807 */ /* 0x000fca0004800000 */
[----:B------:R-:W-:-:S05]  /*11a0*/  IMAD.IADD R4, R7, 0x1, R4 ;  /* 0x0000000107047824 */ /* 0x000fca00078e0204 */
[----:B------:R-:W-:Y:S02]  /*11b0*/  PRMT R10, R4, 0x7610, R10 ;  /* 0x00007610040a7816 */ /* 0x000fe4000000000a */
.L_x_18:
[----:B------:R-:W-:Y:S05]  /*11c0*/  @!P0 BRA `(.L_x_19) ;  /* 0x0000000000b88947 */ /* 0x000fea0003800000 */
[----:B------:R-:W1:Y:S01]  /*11d0*/  LDC.64 R6, c[0x0][0xd18] ;  /* 0x00034600ff067b82 */ /* 0x000e620000000a00 */
[----:B------:R-:W-:-:S07]  /*11e0*/  ISETP.NE.AND P0, PT, R13, 0x1, PT ;  /* 0x000000010d00780c */ /* 0x000fce0003f05270 */
[----:B------:R-:W2:Y:S08]  /*11f0*/  LDC R14, c[0x0][0xd0c] ;  /* 0x00034300ff0e7b82 */ /* 0x000eb00000000800 */
[----:B------:R-:W3:Y:S08]  /*1200*/  LDC R15, c[0x0][0x370] ;  /* 0x0000dc00ff0f7b82 */ /* 0x000ef00000000800 */
[----:B------:R-:W4:Y:S01]  /*1210*/  LDC R16, c[0x0][0x374] ;  /* 0x0000dd00ff107b82 */ /* 0x000f220000000800 */
[----:B-1----:R-:W-:-:S07]  /*1220*/  ISETP.NE.AND P1, PT, R6, 0x1, PT ;  /* 0x000000010600780c */ /* 0x002fce0003f25270 */
[----:B------:R-:W3:Y:S01]  /*1230*/  LDC.64 R8, c[0x0][0xd10] ;  /* 0x00034400ff087b82 */ /* 0x000ee20000000a00 */
[----:B--2---:R-:W-:-:S07]  /*1240*/  ISETP.NE.AND P2, PT, R14, 0x1, PT ;  /* 0x000000010e00780c */ /* 0x004fce0003f45270 */
[----:B------:R-:W1:Y:S08]  /*1250*/  LDC R12, c[0x0][0xd20] ;  /* 0x00034800ff0c7b82 */ /* 0x000e700000000800 */
[----:B------:R-:W2:Y:S01]  /*1260*/  LDC.64 R4, c[0x0][0xd28] ;  /* 0x00034a00ff047b82 */ /* 0x000ea20000000a00 */
[----:B----4-:R-:W-:-:S04]  /*1270*/  IMAD.HI.U32 R17, R16, R7, RZ ;  /* 0x0000000710117227 */ /* 0x010fc800078e00ff */
[----:B------:R-:W-:-:S04]  /*1280*/  IMAD.HI.U32 R7, R20, R7, RZ ;  /* 0x0000000714077227 */ /* 0x000fc800078e00ff */
[----:B---3--:R-:W-:-:S04]  /*1290*/  IMAD.HI.U32 R18, R15, R8, RZ ;  /* 0x000000080f127227 */ /* 0x008fc800078e00ff */
[C---:B------:R-:W-:Y:S01]  /*12a0*/  IMAD.HI.U32 R22, R21.reuse, R8, RZ ;  /* 0x0000000815167227 */ /* 0x040fe200078e00ff */
[-C--:B------:R-:W-:Y:S02]  /*12b0*/  @P2 SHF.R.U32.HI R15, RZ, R9.reuse, R18 ;  /* 0x00000009ff0f2219 */ /* 0x080fe40000011612 */
[-C--:B-1----:R-:W-:Y:S02]  /*12c0*/  @P1 SHF.R.U32.HI R16, RZ, R12.reuse, R17 ;  /* 0x0000000cff101219 */ /* 0x082fe40000011611 */
[----:B------:R-:W-:Y:S02]  /*12d0*/  SHF.R.U32.HI R7, RZ, R12, R7 ;  /* 0x0000000cff077219 */ /* 0x000fe40000011607 */
[----:B------:R-:W-:Y:S02]  /*12e0*/  SHF.R.U32.HI R22, RZ, R9, R22 ;  /* 0x00000009ff167219 */ /* 0x000fe40000011616 */
[----:B------:R-:W-:Y:S01]  /*12f0*/  SEL R7, R20, R7, !P1 ;  /* 0x0000000714077207 */ /* 0x000fe20004800000 */
[----:B--2---:R-:W-:Y:S01]  /*1300*/  IMAD.HI.U32 R18, R16, R4, RZ ;  /* 0x0000000410127227 */ /* 0x004fe200078e00ff */
[----:B------:R-:W-:-:S02]  /*1310*/  SEL R9, R21, R22, !P2 ;  /* 0x0000001615097207 */ /* 0x000fc40005000000 */
[----:B------:R-:W-:Y:S01]  /*1320*/  IADD3 R17, PT, PT, -R7, RZ, RZ ;  /* 0x000000ff07117210 */ /* 0x000fe20007ffe1ff */
[----:B------:R-:W-:Y:S01]  /*1330*/  IMAD.HI.U32 R8, R15, R4, RZ ;  /* 0x000000040f087227 */ /* 0x000fe200078e00ff */
[----:B------:R-:W-:-:S03]  /*1340*/  @P0 SHF.R.U32.HI R16, RZ, R5, R18 ;  /* 0x00000005ff100219 */ /* 0x000fc60000011612 */
[----:B------:R-:W-:Y:S01]  /*1350*/  IMAD R17, R6, R17, R20 ;  /* 0x0000001106117224 */ /* 0x000fe200078e0214 */
[----:B------:R-:W-:Y:S01]  /*1360*/  @P0 SHF.R.U32.HI R15, RZ, R5, R8 ;  /* 0x00000005ff0f0219 */ /* 0x000fe20000011608 */
[----:B------:R-:W-:-:S04]  /*1370*/  IMAD R16, R16, R13, RZ ;  /* 0x0000000d10107224 */ /* 0x000fc800078e02ff */
[----:B------:R-:W-:Y:S01]  /*1380*/  IMAD R8, R15, R13, RZ ;  /* 0x0000000d0f087224 */ /* 0x000fe200078e02ff */
[----:B------:R-:W-:-:S04]  /*1390*/  ISETP.GE.AND P1, PT, R7, R16, PT ;  /* 0x000000100700720c */ /* 0x000fc80003f26270 */
[----:B------:R-:W-:Y:S01]  /*13a0*/  ISETP.GE.OR P1, PT, R9, R8, P1 ;  /* 0x000000080900720c */ /* 0x000fe20000f26670 */
[----:B------:R-:W-:-:S05]  /*13b0*/  IMAD.HI.U32 R8, R7, R4, RZ ;  /* 0x0000000407087227 */ /* 0x000fca00078e00ff */
[----:B------:R-:W-:-:S04]  /*13c0*/  SHF.R.U32.HI R8, RZ, R5, R8 ;  /* 0x00000005ff087219 */ /* 0x000fc80000011608 */
[----:B------:R-:W-:-:S03]  /*13d0*/  SEL R8, R7, R8, !P0 ;  /* 0x0000000807087207 */ /* 0x000fc60004000000 */
[----:B------:R-:W-:Y:S01]  /*13e0*/  @!P1 IMAD.HI.U32 R12, R9, R4, RZ ;  /* 0x00000004090c9227 */ /* 0x000fe200078e00ff */
[----:B------:R-:W-:-:S04]  /*13f0*/  IADD3 R4, PT, PT, -R8, RZ, RZ ;  /* 0x000000ff08047210 */ /* 0x000fc80007ffe1ff */
[----:B------:R-:W-:Y:S01]  /*1400*/  @!P1 SHF.R.U32.HI R12, RZ, R5, R12 ;  /* 0x00000005ff0c9219 */ /* 0x000fe2000001160c */
[----:B------:R-:W-:-:S03]  /*1410*/  IMAD R4, R13, R4, R7 ;  /* 0x000000040d047224 */ /* 0x000fc600078e0207 */
[----:B------:R-:W-:-:S05]  /*1420*/  @!P1 SEL R5, R9, R12, !P0 ;  /* 0x0000000c09059207 */ /* 0x000fca0004000000 */
[--C-:B------:R-:W-:Y:S02]  /*1430*/  @!P1 IMAD.IADD R8, R8, 0x1, -R5.reuse ;  /* 0x0000000108089824 */ /* 0x100fe400078e0a05 */
[----:B------:R-:W-:Y:S01]  /*1440*/  @!P1 IMAD R5, R4, R15, R5 ;  /* 0x0000000f04059224 */ /* 0x000fe200078e0205 */
[----:B------:R-:W-:Y:S01]  /*1450*/  IADD3 R4, PT, PT, -R9, RZ, RZ ;  /* 0x000000ff09047210 */ /* 0x000fe20007ffe1ff */
[----:B------:R-:W-:Y:S02]  /*1460*/  @!P1 IMAD R7, R8, R13, R9 ;  /* 0x0000000d08079224 */ /* 0x000fe400078e0209 */
[----:B------:R-:W-:Y:S02]  /*1470*/  @!P1 IMAD.MOV.U32 R9, RZ, RZ, R5 ;  /* 0x000000ffff099224 */ /* 0x000fe400078e0005 */
[----:B------:R-:W-:Y:S02]  /*1480*/  IMAD R4, R14, R4, R21 ;  /* 0x000000040e047224 */ /* 0x000fe400078e0215 */
[----:B------:R-:W-:-:S02]  /*1490*/  IMAD R20, R7, R6, R17 ;  /* 0x0000000607147224 */ /* 0x000fc400078e0211 */
[----:B------:R-:W-:Y:S02]  /*14a0*/  IMAD R21, R9, R14, R4 ;  /* 0x0000000e09157224 */ /* 0x000fe400078e0204 */
.L_x_19:
[----:B------:R-:W-:Y:S05]  /*14b0*/  BRA.U UP3, `(.L_x_20) ;  /* 0x0000000103407547 */ /* 0x000fea000b800000 */
[----:B------:R-:W1:Y:S08]  /*14c0*/  LDC.64 R6, c[0x0][0xd10] ;  /* 0x00034400ff067b82 */ /* 0x000e700000000a00 */
[----:B------:R-:W2:Y:S08]  /*14d0*/  LDC.64 R4, c[0x0][0xd18] ;  /* 0x00034600ff047b82 */ /* 0x000eb00000000a00 */
[----:B------:R-:W3:Y:S08]  /*14e0*/  LDC R8, c[0x0][0xd20] ;  /* 0x00034800ff087b82 */ /* 0x000ef00000000800 */
[----:B------:R-:W4:Y:S01]  /*14f0*/  LDC R12, c[0x0][0xd0c] ;  /* 0x00034300ff0c7b82 */ /* 0x000f220000000800 */
[----:B-1----:R-:W-:-:S05]  /*1500*/  IMAD.HI.U32 R6, R21, R6, RZ ;  /* 0x0000000615067227 */ /* 0x002fca00078e00ff */
[----:B------:R-:W-:Y:S01]  /*1510*/  SHF.R.U32.HI R6, RZ, R7, R6 ;  /* 0x00000007ff067219 */ /* 0x000fe20000011606 */
[----:B--2---:R-:W-:Y:S01]  /*1520*/  IMAD.HI.U32 R5, R20, R5, RZ ;  /* 0x0000000514057227 */ /* 0x004fe200078e00ff */
[----:B------:R-:W-:-:S04]  /*1530*/  ISETP.NE.AND P0, PT, R4, 0x1, PT ;  /* 0x000000010400780c */ /* 0x000fc80003f05270 */
[----:B---3--:R-:W-:-:S04]  /*1540*/  SHF.R.U32.HI R5, RZ, R8, R5 ;  /* 0x00000008ff057219 */ /* 0x008fc80000011605 */
[----:B------:R-:W-:Y:S02]  /*1550*/  SEL R5, R20, R5, !P0 ;  /* 0x0000000514057207 */ /* 0x000fe40004000000 */
[----:B----4-:R-:W-:-:S04]  /*1560*/  ISETP.NE.AND P1, PT, R12, 0x1, PT ;  /* 0x000000010c00780c */ /* 0x010fc80003f25270 */
[----:B------:R-:W-:-:S05]  /*1570*/  SEL R6, R21, R6, !P1 ;  /* 0x0000000615067207 */ /* 0x000fca0004800000 */
[----:B------:R-:W-:Y:S02]  /*1580*/  IMAD.IADD R7, R5, 0x1, -R6 ;  /* 0x0000000105077824 */ /* 0x000fe400078e0a06 */
[----:B------:R-:W-:Y:S02]  /*1590*/  IMAD.IADD R5, R6, 0x1, -R5 ;  /* 0x0000000106057824 */ /* 0x000fe400078e0a05 */
[----:B------:R-:W-:Y:S02]  /*15a0*/  IMAD R21, R7, R12, R21 ;  /* 0x0000000c07157224 */ /* 0x000fe400078e0215 */
[----:B------:R-:W-:Y:S02]  /*15b0*/  IMAD R20, R5, R4, R20 ;  /* 0x0000000405147224 */ /* 0x000fe400078e0214 */
.L_x_20:
[----:B------:R-:W-:Y:S05]  /*15c0*/  BRA.U !UP1, `(.L_x_21) ;  /* 0x00000001090c7547 */ /* 0x000fea000b800000 */
[----:B------:R-:W-:Y:S01]  /*15d0*/  UCGABAR_WAIT ;  /* 0x0000000000007dc7 */ /* 0x000fe20008000000 */
[----:B------:R-:W-:Y:S01]  /*15e0*/  CCTL.IVALL ;  /* 0x00000000ff00798f */ /* 0x000fe20002000000 */
[----:B------:R-:W-:Y:S05]  /*15f0*/  BRA `(.L_x_22) ;  /* 0x0000000000047947 */ /* 0x000fea0003800000 */
.L_x_21:
[----:B------:R-:W-:Y:S06]  /*1600*/  BAR.SYNC.DEFER_BLOCKING 0x0 ;  /* 0x0000000000007b1d */ /* 0x000fec0000010000 */
.L_x_22:
[----:B------:R-:W1:Y:S02]  /*1610*/  LDCU UR7, c[0x0][0x38c] ;  /* 0x00007180ff0777ac */ /* 0x000e640008000800 */
[----:B-1----:R-:W-:-:S04]  /*1620*/  UIADD3 UR7, UPT, UPT, UR7, 0x3f, URZ ;  /* 0x0000003f07077890 */ /* 0x002fc8000fffe0ff */
[----:B------:R-:W-:-:S04]  /*1630*/  USHF.R.S32.HI UR6, URZ, 0x1f, UR7 ;  /* 0x0000001fff067899 */ /* 0x000fc80008011407 */
[----:B------:R-:W-:-:S04]  /*1640*/  ULEA.HI UR6, UR6, UR7, URZ, 0x6 ;  /* 0x0000000706067291 */ /* 0x000fc8000f8f30ff */
[----:B------:R-:W-:Y:S01]  /*1650*/  USHF.R.S32.HI UR21, URZ, 0x6, UR6 ;  /* 0x00000006ff157899 */ /* 0x000fe20008011406 */
[----:B------:R-:W-:Y:S11]  /*1660*/  BRA.U UP2, `(.L_x_23) ;  /* 0x0000001102907547 */ /* 0x000ff6000b800000 */
[----:B------:R-:W1:Y:S01]  /*1670*/  LDC R3, c[0x0][0x370] ;  /* 0x0000dc00ff037b82 */ /* 0x000e620000000800 */
[----:B------:R-:W-:Y:S01]  /*1680*/  UISETP.NE.OR UP0, UPT, UR4, URZ, !UPT ;  /* 0x000000ff0400728c */ /* 0x000fe2000ff05670 */
[----:B------:R-:W-:Y:S01]  /*1690*/  R2UR UR4, R11 ;  /* 0x000000000b0472ca */ /* 0x000fe200000e0000 */
[----:B------:R-:W-:Y:S01]  /*16a0*/  UISETP.LT.AND UP1, UPT, UR21, 0x1, UPT ;  /* 0x000000011500788c */ /* 0x000fe2000bf21270 */
[----:B------:R-:W-:Y:S01]  /*16b0*/  PLOP3.LUT P1, PT, PT, PT, UP5, 0x80, 0x8 ;  /* 0x000000000008781c */ /* 0x000fe20003f2f058 */
[----:B------:R-:W-:Y:S01]  /*16c0*/  IMAD.MOV.U32 R17, RZ, RZ, 0x1 ;  /* 0x00000001ff117424 */ /* 0x000fe200078e00ff */
[----:B------:R-:W-:Y:S02]  /*16d0*/  CS2R R14, SRZ ;  /* 0x00000000000e7805 */ /* 0x000fe4000001ff00 */
[----:B------:R-:W-:Y:S01]  /*16e0*/  PLOP3.LUT P4, PT, P4, PT, UP0, 0xae, 0xea ;  /* 0x0000000000ea781c */ /* 0x000fe2000278f50e */
[----:B------:R-:W2:Y:S01]  /*16f0*/  S2UR UR5, SR_CgaCtaId ;  /* 0x00000000000579c3 */ /* 0x000ea20000008800 */
[----:B------:R-:W-:Y:S01]  /*1700*/  PLOP3.LUT P1, PT, P1, PT, PT, 0x8, 0x80 ;  /* 0x000000000080781c */ /* 0x000fe20000f2e170 */
[----:B------:R-:W-:Y:S01]  /*1710*/  IMAD.MOV.U32 R16, RZ, RZ, RZ ;  /* 0x000000ffff107224 */ /* 0x000fe200078e00ff */
[----:B------:R-:W3:Y:S01]  /*1720*/  LDCU.64 UR28, c[0x0][0x348] ;  /* 0x00006900ff1c77ac */ /* 0x000ee20008000a00 */
[----:B------:R-:W-:Y:S01]  /*1730*/  IMAD.MOV.U32 R12, RZ, RZ, 0x1 ;  /* 0x00000001ff0c7424 */ /* 0x000fe200078e00ff */
[----:B------:R-:W-:-:S03]  /*1740*/  USEL UR21, UR21, 0x1, !UP1 ;  /* 0x0000000115157887 */ /* 0x000fc6000c800000 */
[----:B------:R-:W4:Y:S01]  /*1750*/  LDC R0, c[0x0][0x374] ;  /* 0x0000dd00ff007b82 */ /* 0x000f220000000800 */
[----:B------:R-:W-:Y:S01]  /*1760*/  UMOV UR15, URZ ;  /* 0x000000ff000f7c82 */ /* 0x000fe20008000000 */
[----:B------:R-:W-:-:S07]  /*1770*/  UMOV UR7, 0x400 ;  /* 0x0000040000077882 */ /* 0x000fce0000000000 */
.L_x_34:
[----:B------:R-:W-:-:S03]  /*1780*/  UISETP.NE.AND UP0, UPT, UR37, URZ, UPT ;  /* 0x000000ff2500728c */ /* 0x000fc6000bf05270 */
[----:B--2---:R-:W-:Y:S02]  /*1790*/  UMOV UR37, UR5 ;  /* 0x0000000500257c82 */ /* 0x004fe40008000000 */
[----:B------:R-:W-:-:S04]  /*17a0*/  ULEA UR6, UR37, UR7, 0x18 ;  /* 0x0000000725067291 */ /* 0x000fc8000f8ec0ff */
[----:B------:R-:W-:Y:S08]  /*17b0*/  BRA.U UP0, `(.L_x_24) ;  /* 0x0000000100347547 */ /* 0x000ff0000b800000 */
[----:B------:R-:W2:Y:S01]  /*17c0*/  S2R R4, SR_CgaCtaId ;  /* 0x0000000000047919 */ /* 0x000ea20000008800 */
[----:B------:R-:W-:-:S04]  /*17d0*/  MOV R5, 0x400 ;  /* 0x0000040000057802 */ /* 0x000fc80000000f00 */
[----:B--2---:R-:W-:Y:S02]  /*17e0*/  LEA R5, R4, R5, 0x18 ;  /* 0x0000000504057211 */ /* 0x004fe400078ec0ff */
[----:B------:R-:W-:-:S03]  /*17f0*/  SHF.L.U32 R4, R12, 0x1f, RZ ;  /* 0x0000001f0c047819 */ /* 0x000fc600000006ff */
[----:B------:R-:W-:-:S04]  /*1800*/  IMAD R5, R14, 0x8, R5 ;  /* 0x000000080e057824 */ /* 0x000fc800078e0205 */
[----:B------:R-:W2:Y:S02]  /*1810*/  SYNCS.PHASECHK.TRANS64.TRYWAIT P0, [R5+URZ+0x140], R4 ;  /* 0x00014004050075a7 */ /* 0x000ea400080011ff */
[----:B--2---:R-:W-:Y:S05]  /*1820*/  @!P0 BRA `(.L_x_25) ;  /* 0x000000a800908947 */ /* 0x004fea0003800000 */
.L_x_182:
[----:B------:R-:W-:Y:S01]  /*1830*/  VIADD R14, R14, 0x1 ;  /* 0x000000010e0e7836 */ /* 0x000fe20000000000 */
[----:B------:R2:W-:Y:S04]  /*1840*/  SYNCS.ARRIVE.TRANS64.A1T0 RZ, [R5+URZ+0x130], RZ ;  /* 0x000130ff05ff79a7 */ /* 0x0005e800081000ff */
[----:B------:R-:W-:-:S04]  /*1850*/  ISETP.NE.AND P0, PT, R14, 0x2, PT ;  /* 0x000000020e00780c */ /* 0x000fc80003f05270 */
[----:B------:R-:W-:Y:S02]  /*1860*/  SEL R14, R14, RZ, P0 ;  /* 0x000000ff0e0e7207 */ /* 0x000fe40000000000 */
[----:B--2---:R-:W-:-:S04]  /*1870*/  SEL R5, RZ, 0x1, P0 ;  /* 0x00000001ff057807 */ /* 0x004fc80000000000 */
[----:B------:R-:W-:-:S07]  /*1880*/  LOP3.LUT R12, R12, R5, RZ, 0x3c, !PT ;  /* 0x000000050c0c7212 */ /* 0x000fce00078e3cff */
.L_x_24:
[----:B------:R-:W-:Y:S01]  /*1890*/  ULEA UR8, UR15, UR6, 0x3 ;  /* 0x000000060f087291 */ /* 0x000fe2000f8e18ff */
[----:B------:R-:W-:Y:S02]  /*18a0*/  SHF.L.U32 R4, R17, 0x1f, RZ ;  /* 0x0000001f11047819 */ /* 0x000fe400000006ff */
[----:B------:R-:W-:-:S06]  /*18b0*/  LEA.HI R21, R21, R21, RZ, 0x1 ;  /* 0x0000001515157211 */ /* 0x000fcc00078f08ff */
[----:B------:R2:W1:Y:S02]  /*18c0*/  SYNCS.PHASECHK.TRANS64.TRYWAIT P0, [UR8+0x50], R4 ;  /* 0x00005004ff0075a7 */ /* 0x0004640008001108 */
[----:B------:R-:W3:Y:S02]  /*18d0*/  LDCU UR8, c[0x0][0x38c] ;  /* 0x00007180ff0877ac */ /* 0x000ee40008000800 */
[----:B---3--:R-:W-:-:S09]  /*18e0*/  UISETP.GE.AND UP0, UPT, UR8, 0x1, UPT ;  /* 0x000000010800788c */ /* 0x008fd2000bf06270 */
[----:B--2---:R-:W-:Y:S05]  /*18f0*/  BRA.U !UP0, `(.L_x_26) ;  /* 0x0000000108f47547 */ /* 0x004fea000b800000 */
[----:B------:R-:W-:Y:S01]  /*1900*/  SHF.R.S32.HI R4, RZ, 0x1, R21 ;  /* 0x00000001ff047819 */ /* 0x000fe20000011415 */
[----:B------:R-:W-:Y:S01]  /*1910*/  IMAD R20, R20, 0x2, R11 ;  /* 0x0000000214147824 */ /* 0x000fe200078e020b */
[----:B------:R-:W-:Y:S02]  /*1920*/  UIADD3 UR26, UP2, UPT, UR28, 0x80, URZ ;  /* 0x000000801c1a7890 */ /* 0x000fe4000ff5e0ff */
[----:B------:R-:W-:Y:S01]  /*1930*/  R2UR UR11, R4 ;  /* 0x00000000040b72ca */ /* 0x000fe200000e0000 */
[----:B------:R-:W-:Y:S01]  /*1940*/  UIADD3 UR24, UP1, UPT, UR28, 0x280, URZ ;  /* 0x000002801c187890 */ /* 0x000fe2000ff3e0ff */
[----:B------:R-:W-:Y:S01]  /*1950*/  R2UR UR19, R20 ;  /* 0x00000000141372ca */ /* 0x000fe200000e0000 */
[----:B------:R-:W-:Y:S02]  /*1960*/  UIADD3 UR22, UP0, UPT, UR28, 0x180, URZ ;  /* 0x000001801c167890 */ /* 0x000fe4000ff1e0ff */
[----:B------:R-:W-:Y:S02]  /*1970*/  UIADD3.X UR27, UPT, UPT, URZ, UR29, URZ, UP2, !UPT ;  /* 0x0000001dff1b7290 */ /* 0x000fe400097fe4ff */
[----:B------:R-:W-:-:S02]  /*1980*/  UIADD3.X UR25, UPT, UPT, URZ, UR29, URZ, UP1, !UPT ;  /* 0x0000001dff197290 */ /* 0x000fc40008ffe4ff */
[----:B------:R-:W-:Y:S01]  /*1990*/  UIADD3.X UR23, UPT, UPT, URZ, UR29, URZ, UP0, !UPT ;  /* 0x0000001dff177290 */ /* 0x000fe200087fe4ff */
[----:B------:R-:W-:Y:S01]  /*19a0*/  UMOV UR14, URZ ;  /* 0x000000ff000e7c82 */ /* 0x000fe20008000000 */
[----:B------:R-:W-:Y:S02]  /*19b0*/  UMOV UR13, UR15 ;  /* 0x0000000f000d7c82 */ /* 0x000fe40008000000 */
[----:B------:R-:W-:Y:S02]  /*19c0*/  ULEA UR11, UR11, UR4, 0x1 ;  /* 0x000000040b0b7291 */ /* 0x000fe4000f8e08ff */
[----:B------:R-:W-:Y:S02]  /*19d0*/  USHF.L.U32 UR19, UR19, 0x6, URZ ;  /* 0x0000000613137899 */ /* 0x000fe400080006ff */
[----:B------:R-:W-:Y:S01]  /*19e0*/  USHF.L.U32 UR35, UR11, 0x7, URZ ;  /* 0x000000070b237899 */ /* 0x000fe200080006ff */
[----:B------:R-:W-:Y:S01]  /*19f0*/  UMOV UR12, URZ ;  /* 0x000000ff000c7c82 */ /* 0x000fe20008000000 */
[----:B------:R-:W-:-:S10]  /*1a00*/  UMOV UR10, URZ ;  /* 0x000000ff000a7c82 */ /* 0x000fd40008000000 */
.L_x_30:
[----:B------:R-:W-:Y:S01]  /*1a10*/  ULEA UR9, UR13, UR6, 0x3 ;  /* 0x000000060d097291 */ /* 0x000fe2000f8e18ff */
[----:B-12---:R-:W-:Y:S11]  /*1a20*/  @P0 BRA `(.L_x_27) ;  /* 0x00000000000c0947 */ /* 0x006ff60003800000 */
[----:B------:R-:W-:-:S04]  /*1a30*/  SHF.L.U32 R5, R17, 0x1f, RZ ;  /* 0x0000001f11057819 */ /* 0x000fc800000006ff */
[----:B------:R-:W1:Y:S02]  /*1a40*/  SYNCS.PHASECHK.TRANS64.TRYWAIT P0, [UR9+0x50], R5 ;  /* 0x00005005ff0075a7 */ /* 0x000e640008001109 */
[----:B-1----:R-:W-:Y:S05]  /*1a50*/  @!P0 BRA `(.L_x_28) ;  /* 0x000000a800188947 */ /* 0x002fea0003800000 */
.L_x_27:
[----:B------:R-:W-:Y:S01]  /*1a60*/  UIADD3 UR15, UPT, UPT, UR13, 0x1, URZ ;  /* 0x000000010d0f7890 */ /* 0x000fe2000fffe0ff */
[----:B-1----:R-:W-:Y:S01]  /*1a70*/  @!P4 IMAD.MOV.U32 R5, RZ, RZ, 0x9000 ;  /* 0x00009000ff05c424 */ /* 0x002fe200078e00ff */
[----:B------:R-:W-:Y:S02]  /*1a80*/  ULOP3.LUT UR8, UR14, 0x1, URZ, 0xc0, !UPT ;  /* 0x000000010e087892 */ /* 0x000fe4000f8ec0ff */
[----:B------:R-:W-:Y:S02]  /*1a90*/  UISETP.NE.AND UP0, UPT, UR15, 0xa, UPT ;  /* 0x0000000a0f00788c */ /* 0x000fe4000bf05270 */
[----:B------:R-:W-:Y:S02]  /*1aa0*/  USHF.L.U32 UR34, UR14, 0x5, URZ ;  /* 0x000000050e227899 */ /* 0x000fe400080006ff */
[----:B------:R-:W-:Y:S01]  /*1ab0*/  USEL UR17, URZ, 0x1, UP0 ;  /* 0x00000001ff117887 */ /* 0x000fe20008000000 */
[----:B------:R-:W-:Y:S01]  /*1ac0*/  @!P4 ISETP.NE.AND P0, PT, RZ, UR8, PT ;  /* 0x00000008ff00cc0c */ /* 0x000fe2000bf05270 */
[----:B------:R-:W-:-:S02]  /*1ad0*/  USEL UR15, UR15, URZ, UP0 ;  /* 0x000000ff0f0f7287 */ /* 0x000fc40008000000 */
[----:B------:R-:W-:Y:S01]  /*1ae0*/  ULOP3.LUT UR33, UR9, 0xfefffff8, URZ, 0xc0, !UPT ;  /* 0xfefffff809217892 */ /* 0x000fe2000f8ec0ff */
[----:B------:R-:W-:Y:S01]  /*1af0*/  @!P4 SEL R5, R5, 0x8000, !P0 ;  /* 0x000080000505c807 */ /* 0x000fe20004000000 */
[----:B------:R-:W-:Y:S01]  /*1b00*/  ULEA UR16, UR15, UR6, 0x3 ;  /* 0x000000060f107291 */ /* 0x000fe2000f8e18ff */
[----:B------:R-:W-:Y:S01]  /*1b10*/  LOP3.LUT R17, R17, UR17, RZ, 0x3c, !PT ;  /* 0x0000001111117c12 */ /* 0x000fe2000f8e3cff */
[----:B------:R-:W-:Y:S01]  /*1b20*/  USHF.L.U32 UR18, UR14, 0x6, URZ ;  /* 0x000000060e127899 */ /* 0x000fe200080006ff */
[----:B------:R1:W-:Y:S01]  /*1b30*/  @!P4 SYNCS.ARRIVE.TRANS64 RZ, [UR9], R5 ;  /* 0x00000005ffffc9a7 */ /* 0x0003e20008000009 */
[----:B------:R-:W-:Y:S01]  /*1b40*/  UMOV UR30, 0x0 ;  /* 0x00000000001e7882 */ /* 0x000fe20000000000 */
[----:B------:R-:W-:Y:S01]  /*1b50*/  SHF.L.U32 R4, R17, 0x1f, RZ ;  /* 0x0000001f11047819 */ /* 0x000fe200000006ff */
[----:B------:R-:W-:Y:S01]  /*1b60*/  UMOV UR31, 0x10000000 ;  /* 0x10000000001f7882 */ /* 0x000fe20000000000 */
[----:B------:R-:W-:Y:S01]  /*1b70*/  UMOV UR20, UR36 ;  /* 0x0000002400147c82 */ /* 0x000fe20008000000 */
[----:B------:R-:W-:Y:S01]  /*1b80*/  UMOV UR17, UR33 ;  /* 0x0000002100117c82 */ /* 0x000fe20008000000 */
[----:B------:R-:W-:Y:S01]  /*1b90*/  UISETP.NE.AND UP0, UPT, UR8, URZ, UPT ;  /* 0x000000ff0800728c */ /* 0x000fe2000bf05270 */
[----:B------:R1:W2:Y:S01]  /*1ba0*/  SYNCS.PHASECHK.TRANS64.TRYWAIT P0, [UR16+0x50], R4 ;  /* 0x00005004ff0075a7 */ /* 0x0002a20008001110 */
[----:B------:R-:W-:-:S04]  /*1bb0*/  ULEA UR16, UR13, UR6, 0xd ;  /* 0x000000060d107291 */ /* 0x000fc8000f8e68ff */
[----:B------:R-:W-:Y:S02]  /*1bc0*/  UIADD3 UR32, UPT, UPT, UR16, 0x8400, URZ ;  /* 0x0000840010207890 */ /* 0x000fe4000fffe0ff */
[----:B------:R-:W-:-:S07]  /*1bd0*/  UIADD3 UR16, UPT, UPT, UR16, 0x1c400, URZ ;  /* 0x0001c40010107890 */ /* 0x000fce000fffe0ff */
[----:B------:R1:W-:Y:S02]  /*1be0*/  UTMALDG.3D.2CTA [UR32], [UR26], desc[UR30] ;  /* 0x00001e201a0075b4 */ /* 0x0003e40008211000 */
[----:B------:R1:W-:Y:S01]  /*1bf0*/  UTMALDG.3D.2CTA [UR16], [UR24], desc[UR30] ;  /* 0x00001e10180075b4 */ /* 0x0003e20008211000 */
[----:B------:R-:W-:Y:S05]  /*1c00*/  BRA.U UP0, `(.L_x_29) ;  /* 0x0000000100207547 */ /* 0x000fea000b800000 */
[----:B------:R-:W-:Y:S02]  /*1c10*/  ULEA UR8, UR13, UR6, 0xb ;  /* 0x000000060d087291 */ /* 0x000fe4000f8e58ff */
[----:B------:R-:W-:Y:S02]  /*1c20*/  ULOP3.LUT UR9, UR9, 0xfefffff8, URZ, 0xc0, !UPT ;  /* 0xfefffff809097892 */ /* 0x000fe4000f8ec0ff */
[----:B------:R-:W-:Y:S01]  /*1c30*/  UIADD3 UR8, UPT, UPT, UR8, 0x30400, URZ ;  /* 0x0003040008087890 */ /* 0x000fe2000fffe0ff */
[----:B-1----:R-:W-:Y:S01]  /*1c40*/  UMOV UR16, 0x0 ;  /* 0x0000000000107882 */ /* 0x002fe20000000000 */
[----:B------:R-:W-:Y:S01]  /*1c50*/  UMOV UR17, 0x10000000 ;  /* 0x1000000000117882 */ /* 0x000fe20000000000 */
[----:B------:R-:W-:-:S06]  /*1c60*/  UMOV UR13, UR36 ;  /* 0x00000024000d7c82 */ /* 0x000fcc0008000000 */
[----:B------:R1:W-:Y:S02]  /*1c70*/  UTMALDG.4D.2CTA [UR8], [UR22], desc[UR16] ;  /* 0x00001008160075b4 */ /* 0x0003e40008219000 */
[----:B-1----:R-:W-:-:S12]  /*1c80*/  UIADD3 UR12, UPT, UPT, UR12, 0x1, URZ ;  /* 0x000000010c0c7890 */ /* 0x002fd8000fffe0ff */
.L_x_29:
[----:B------:R-:W-:Y:S01]  /*1c90*/  UIADD3 UR14, UPT, UPT, UR14, 0x1, URZ ;  /* 0x000000010e0e7890 */ /* 0x000fe2000fffe0ff */
[----:B------:R-:W-:-:S03]  /*1ca0*/  UMOV UR13, UR15 ;  /* 0x0000000f000d7c82 */ /* 0x000fc60008000000 */
[----:B------:R-:W-:-:S09]  /*1cb0*/  UISETP.NE.AND UP0, UPT, UR14, UR21, UPT ;  /* 0x000000150e00728c */ /* 0x000fd2000bf05270 */
[----:B------:R-:W-:Y:S05]  /*1cc0*/  BRA.U UP0, `(.L_x_30) ;  /* 0xfffffffd00507547 */ /* 0x000fea000b83ffff */
.L_x_26:
[----:B------:R-:W-:Y:S01]  /*1cd0*/  LEA R8, R16, UR6, 0x3 ;  /* 0x0000000610087c11 */ /* 0x000fe2000f8e18ff */
[----:B------:R-:W-:Y:S01]  /*1ce0*/  @!P1 SYNCS.ARRIVE.TRANS64.A1T0 RZ, [UR6+0xe8], RZ ;  /* 0x0000e8ffffff99a7 */ /* 0x000fe20008100006 */
[----:B-1----:R-:W-:Y:S01]  /*1cf0*/  SHF.L.U32 R5, R15, 0x1f, RZ ;  /* 0x0000001f0f057819 */ /* 0x002fe200000006ff */
[----:B------:R-:W-:-:S03]  /*1d00*/  NOP ;  /* 0x0000000000007918 */ /* 0x000fc60000000000 */
[----:B--2---:R-:W1:Y:S01]  /*1d10*/  SYNCS.PHASECHK.TRANS64.TRYWAIT P0, [R8+URZ+0xf0], R5 ;  /* 0x0000f005080075a7 */ /* 0x004e6200080011ff */
[----:B------:R-:W-:Y:S01]  /*1d20*/  LEA R4, R16, UR6, 0x4 ;  /* 0x0000000610047c11 */ /* 0x000fe2000f8e20ff */
[----:B-1----:R-:W-:Y:S06]  /*1d30*/  @!P0 BRA `(.L_x_31) ;  /* 0x000000a400788947 */ /* 0x002fec0003800000 */
.L_x_184:
[----:B-1----:R-:W1:Y:S01]  /*1d40*/  LDS.128 R4, [R4+0x160] ;  /* 0x0001600004047984 */ /* 0x002e620000000c00 */
[----:B------:R-:W-:Y:S01]  /*1d50*/  ISETP.GE.AND P0, PT, R2, 0x1, PT ;  /* 0x000000010200780c */ /* 0x000fe20003f06270 */
[----:B------:R-:W-:Y:S01]  /*1d60*/  VIADD R8, R8, 0x100 ;  /* 0x0000010008087836 */ /* 0x000fe20000000000 */
[----:B------:R-:W-:Y:S01]  /*1d70*/  @!PT LDS RZ, [RZ] ;  /* 0x00000000fffff984 */ /* 0x000fe20000000800 */
[----:B------:R-:W-:Y:S01]  /*1d80*/  @!PT LDS RZ, [RZ] ;  /* 0x00000000fffff984 */ /* 0x000fe20000000800 */
[----:B------:R-:W-:Y:S01]  /*1d90*/  @!PT LDS RZ, [RZ] ;  /* 0x00000000fffff984 */ /* 0x000fe20000000800 */
[----:B------:R-:W-:Y:S01]  /*1da0*/  @!PT LDS RZ, [RZ] ;  /* 0x00000000fffff984 */ /* 0x000fe20000000800 */
[----:B------:R2:W-:Y:S06]  /*1db0*/  MEMBAR.ALL.CTA ;  /* 0x0000000000007992 */ /* 0x0005ec0000008000 */
[----:B--2---:R-:W2:Y:S01]  /*1dc0*/  FENCE.VIEW.ASYNC.S ;  /* 0x00000000000073c6 */ /* 0x004ea20000000000 */
[----:B------:R-:W-:-:S04]  /*1dd0*/  PRMT R8, RZ, 0x654, R8 ;  /* 0x00000654ff087816 */ /* 0x000fc80000000008 */
[----:B--2---:R2:W-:Y:S01]  /*1de0*/  SYNCS.ARRIVE.TRANS64.RED.A1T0 RZ, [R8+URZ], RZ ;  /* 0x000000ff08ff79a7 */ /* 0x0045e200081004ff */
[----:B-1----:R-:W-:-:S13]  /*1df0*/  LOP3.LUT P2, RZ, R6, 0x1, RZ, 0xc0, !PT ;  /* 0x0000000106ff7812 */ /* 0x002fda000784c0ff */
[----:B------:R-:W-:Y:S01]  /*1e00*/  @P2 SHF.R.U32.HI R9, RZ, 0x10, R5 ;  /* 0x00000010ff092819 */ /* 0x000fe20000011605 */
[----:B------:R-:W-:Y:S01]  /*1e10*/  VOTEU.ANY UP0, P2 ;  /* 0x0000000000ff7886 */ /* 0x000fe20001000100 */
[----:B------:R-:W-:Y:S02]  /*1e20*/  @P2 MOV R13, R4 ;  /* 0x00000004000d2202 */ /* 0x000fe40000000f00 */
[----:B------:R-:W-:Y:S02]  /*1e30*/  @P2 R2UR.BROADCAST UR8, R9 ;  /* 0x00000000090822ca */ /* 0x000fe400008e0000 */
[----:B------:R-:W-:-:S11]  /*1e40*/  @P2 LOP3.LUT R10, R5, 0xffff, RZ, 0xc0, !PT ;  /* 0x0000ffff050a2812 */ /* 0x000fd600078ec0ff */
[----:B------:R-:W-:Y:S01]  /*1e50*/  @UP0 UMOV UR36, UR8 ;  /* 0x0000000800240c82 */ /* 0x000fe20008000000 */
[----:B--2---:R-:W-:Y:S05]  /*1e60*/  @!P0 BRA `(.L_x_32) ;  /* 0x0000000000b88947 */ /* 0x004fea0003800000 */
[----:B------:R-:W4:Y:S01]  /*1e70*/  LDC.64 R6, c[0x0][0xd18] ;  /* 0x00034600ff067b82 */ /* 0x000f220000000a00 */
[----:B------:R-:W-:-:S07]  /*1e80*/  ISETP.NE.AND P3, PT, R2, 0x1, PT ;  /* 0x000000010200780c */ /* 0x000fce0003f65270 */
[----:B------:R-:W1:Y:S08]  /*1e90*/  LDC.64 R8, c[0x0][0xd10] ;  /* 0x00034400ff087b82 */ /* 0x000e700000000a00 */
[----:B------:R-:W2:Y:S08]  /*1ea0*/  LDC R18, c[0x0][0xd20] ;  /* 0x00034800ff127b82 */ /* 0x000eb00000000800 */
[----:B------:R-:W3:Y:S01]  /*1eb0*/  LDC R20, c[0x0][0xd0c] ;  /* 0x00034300ff147b82 */ /* 0x000ee20000000800 */
[----:B----4-:R-:W-:Y:S01]  /*1ec0*/  IMAD.HI.U32 R19, R0, R7, RZ ;  /* 0x0000000700137227 */ /* 0x010fe200078e00ff */
[----:B------:R-:W-:-:S03]  /*1ed0*/  ISETP.NE.AND P0, PT, R6, 0x1, PT ;  /* 0x000000010600780c */ /* 0x000fc60003f05270 */
[----:B------:R-:W-:-:S03]  /*1ee0*/  IMAD.HI.U32 R7, R10, R7, RZ ;  /* 0x000000070a077227 */ /* 0x000fc600078e00ff */
[----:B------:R-:W4:Y:S01]  /*1ef0*/  LDC.64 R4, c[0x0][0xd28] ;  /* 0x00034a00ff047b82 */ /* 0x000f220000000a00 */
[----:B-1----:R-:W-:-:S04]  /*1f00*/  IMAD.HI.U32 R22, R3, R8, RZ ;  /* 0x0000000803167227 */ /* 0x002fc800078e00ff */
[----:B------:R-:W-:Y:S01]  /*1f10*/  IMAD.HI.U32 R24, R13, R8, RZ ;  /* 0x000000080d187227 */ /* 0x000fe200078e00ff */
[----:B------:R-:W-:Y:S02]  /*1f20*/  SHF.R.U32.HI R22, RZ, R9, R22 ;  /* 0x00000009ff167219 */ /* 0x000fe40000011616 */
[-C--:B--2---:R-:W-:Y:S02]  /*1f30*/  SHF.R.U32.HI R19, RZ, R18.reuse, R19 ;  /* 0x00000012ff137219 */ /* 0x084fe40000011613 */
[----:B------:R-:W-:Y:S02]  /*1f40*/  SHF.R.U32.HI R7, RZ, R18, R7 ;  /* 0x00000012ff077219 */ /* 0x000fe40000011607 */
[----:B------:R-:W-:Y:S02]  /*1f50*/  SEL R19, R0, R19, !P0 ;  /* 0x0000001300137207 */ /* 0x000fe40004000000 */
[----:B------:R-:W-:Y:S02]  /*1f60*/  SHF.R.U32.HI R24, RZ, R9, R24 ;  /* 0x00000009ff187219 */ /* 0x000fe40000011618 */
[----:B---3--:R-:W-:-:S02]  /*1f70*/  ISETP.NE.AND P1, PT, R20, 0x1, PT ;  /* 0x000000011400780c */ /* 0x008fc40003f25270 */
[----:B------:R-:W-:Y:S02]  /*1f80*/  SEL R7, R10, R7, !P0 ;  /* 0x000000070a077207 */ /* 0x000fe40004000000 */
[----:B------:R-:W-:Y:S02]  /*1f90*/  SEL R21, R3, R22, !P1 ;  /* 0x0000001603157207 */ /* 0x000fe40004800000 */
[----:B------:R-:W-:Y:S01]  /*1fa0*/  SEL R9, R13, R24, !P1 ;  /* 0x000000180d097207 */ /* 0x000fe20004800000 */
[----:B----4-:R-:W-:-:S04]  /*1fb0*/  IMAD.HI.U32 R22, R19, R4, RZ ;  /* 0x0000000413167227 */ /* 0x010fc800078e00ff */
[----:B------:R-:W-:Y:S01]  /*1fc0*/  IMAD.HI.U32 R8, R21, R4, RZ ;  /* 0x0000000415087227 */ /* 0x000fe200078e00ff */
[----:B------:R-:W-:-:S04]  /*1fd0*/  @P3 SHF.R.U32.HI R19, RZ, R5, R22 ;  /* 0x00000005ff133219 */ /* 0x000fc80000011616 */
[----:B------:R-:W-:Y:S01]  /*1fe0*/  @P3 SHF.R.U32.HI R21, RZ, R5, R8 ;  /* 0x00000005ff153219 */ /* 0x000fe20000011608 */
[----:B------:R-:W-:-:S04]  /*1ff0*/  IMAD R19, R2, R19, RZ ;  /* 0x0000001302137224 */ /* 0x000fc800078e02ff */
[----:B------:R-:W-:Y:S01]  /*2000*/  IMAD R8, R2, R21, RZ ;  /* 0x0000001502087224 */ /* 0x000fe200078e02ff */
[C---:B------:R-:W-:Y:S02]  /*2010*/  ISETP.GE.AND P0, PT, R7.reuse, R19, PT ;  /* 0x000000130700720c */ /* 0x040fe40003f06270 */
[----:B------:R-:W-:Y:S02]  /*2020*/  IADD3 R19, PT, PT, -R7, RZ, RZ ;  /* 0x000000ff07137210 */ /* 0x000fe40007ffe1ff */
[----:B------:R-:W-:Y:S01]  /*2030*/  ISETP.GE.OR P0, PT, R9, R8, P0 ;  /* 0x000000080900720c */ /* 0x000fe20000706670 */
[----:B------:R-:W-:-:S04]  /*2040*/  IMAD.HI.U32 R8, R7, R4, RZ ;  /* 0x0000000407087227 */ /* 0x000fc800078e00ff */
[----:B------:R-:W-:Y:S01]  /*2050*/  IMAD R10, R6, R19, R10 ;  /* 0x00000013060a7224 */ /* 0x000fe200078e020a */
[----:B------:R-:W-:-:S04]  /*2060*/  SHF.R.U32.HI R8, RZ, R5, R8 ;  /* 0x00000005ff087219 */ /* 0x000fc80000011608 */
[----:B------:R-:W-:-:S03]  /*2070*/  SEL R8, R7, R8, !P3 ;  /* 0x0000000807087207 */ /* 0x000fc60005800000 */
[----:B------:R-:W-:-:S04]  /*2080*/  @!P0 IMAD.HI.U32 R18, R9, R4, RZ ;  /* 0x0000000409128227 */ /* 0x000fc800078e00ff */
[----:B------:R-:W-:Y:S01]  /*2090*/  IMAD.MOV R4, RZ, RZ, -R8 ;  /* 0x000000ffff047224 */ /* 0x000fe200078e0a08 */
[----:B------:R-:W-:-:S03]  /*20a0*/  @!P0 SHF.R.U32.HI R18, RZ, R5, R18 ;  /* 0x00000005ff128219 */ /* 0x000fc60000011612 */
[----:B------:R-:W-:Y:S01]  /*20b0*/  IMAD R4, R2, R4, R7 ;  /* 0x0000000402047224 */ /* 0x000fe200078e0207 */
        /* <DEDUP_REMOVED lines=9> */
.L_x_32:
[----:B------:R-:W1:Y:S02]  /*2150*/  LDCU UR8, c[0x0][0xd30] ;  /* 0x0001a600ff0877ac */ /* 0x000e640008000800 */
[----:B-1----:R-:W-:-:S09]  /*2160*/  UISETP.NE.AND UP0, UPT, UR8, 0x1, UPT ;  /* 0x000000010800788c */ /* 0x002fd2000bf05270 */
        /* <DEDUP_REMOVED lines=16> */
[----:B------:R-:W-:-:S07]  /*2270*/  IMAD R10, R5, R4, R10 ;  /* 0x00000004050a7224 */ /* 0x000fce00078e020a */
.L_x_33:
[----:B------:R-:W-:Y:S01]  /*2280*/  VIADD R16, R16, 0x1 ;  /* 0x0000000110107836 */ /* 0x000fe20000000000 */
[----:B------:R-:W-:Y:S01]  /*2290*/  PLOP3.LUT P1, PT, PT, PT, PT, 0x80, 0x8 ;  /* 0x000000000008781c */ /* 0x000fe20003f2f070 */
[----:B------:R-:W-:Y:S02]  /*22a0*/  IMAD.IADD R21, R13, 0x1, R58 ;  /* 0x000000010d157824 */ /* 0x000fe400078e023a */
[----:B------:R-:W-:Y:S01]  /*22b0*/  IMAD.IADD R20, R10, 0x1, R51 ;  /* 0x000000010a147824 */ /* 0x000fe200078e0233 */
[----:B------:R-:W-:-:S04]  /*22c0*/  ISETP.NE.AND P0, PT, R16, 0x2, PT ;  /* 0x000000021000780c */ /* 0x000fc80003f05270 */
[----:B------:R-:W-:Y:S02]  /*22d0*/  SEL R4, RZ, 0x1, P0 ;  /* 0x00000001ff047807 */ /* 0x000fe40000000000 */
[----:B------:R-:W-:Y:S02]  /*22e0*/  SEL R16, R16, RZ, P0 ;  /* 0x000000ff10107207 */ /* 0x000fe40000000000 */
[----:B------:R-:W-:Y:S01]  /*22f0*/  LOP3.LUT R15, R15, R4, RZ, 0x3c, !PT ;  /* 0x000000040f0f7212 */ /* 0x000fe200078e3cff */
[----:B------:R-:W-:Y:S06]  /*2300*/  @P2 BRA `(.L_x_34) ;  /* 0xfffffff4001c2947 */ /* 0x000fec000383ffff */
[----:B------:R-:W-:Y:S01]  /*2310*/  UIADD3 UR6, UPT, UPT, UR6, 0x50, URZ ;  /* 0x0000005006067890 */ /* 0x000fe2000fffe0ff */
[----:B------:R-:W-:-:S03]  /*2320*/  SHF.L.U32 R3, R17, 0x1f, RZ ;  /* 0x0000001f11037819 */ /* 0x000fc600000006ff */
[----:B------:R-:W-:-:S09]  /*2330*/  ULEA UR4, UR15, UR6, 0x3 ;  /* 0x000000060f047291 */ /* 0x000fd2000f8e18ff */
[----:B------:R-:W1:Y:S02]  /*2340*/  SYNCS.PHASECHK.TRANS64.TRYWAIT P0, [UR4], R3 ;  /* 0x00000003ff0075a7 */ /* 0x000e640008001104 */
[----:B-1----:R-:W-:Y:S05]  /*2350*/  @!P0 BRA `(.L_x_35) ;  /* 0x000000a000048947 */ /* 0x002fea0003800000 */
.L_x_186:
[----:B------:R-:W-:-:S04]  /*2360*/  UIADD3 UR5, UPT, UPT, UR15, 0x1, URZ ;  /* 0x000000010f057890 */ /* 0x000fc8000fffe0ff */
[----:B------:R-:W-:-:S04]  /*2370*/  UISETP.NE.AND UP0, UPT, UR5, 0xa, UPT ;  /* 0x0000000a0500788c */ /* 0x000fc8000bf05270 */
[----:B------:R-:W-:Y:S02]  /*2380*/  USEL UR7, URZ, 0x1, UP0 ;  /* 0x00000001ff077887 */ /* 0x000fe40008000000 */
[----:B------:R-:W-:-:S04]  /*2390*/  USEL UR5, UR5, URZ, UP0 ;  /* 0x000000ff05057287 */ /* 0x000fc80008000000 */
[----:B------:R-:W-:Y:S01]  /*23a0*/  ULEA UR4, UR5, UR6, 0x3 ;  /* 0x0000000605047291 */ /* 0x000fe2000f8e18ff */
[----:B------:R-:W-:-:S04]  /*23b0*/  LOP3.LUT R2, R17, UR7, RZ, 0x3c, !PT ;  /* 0x0000000711027c12 */ /* 0x000fc8000f8e3cff */
[----:B-1----:R-:W-:-:S04]  /*23c0*/  SHF.L.U32 R3, R2, 0x1f, RZ ;  /* 0x0000001f02037819 */ /* 0x002fc800000006ff */
[----:B------:R-:W1:Y:S02]  /*23d0*/  SYNCS.PHASECHK.TRANS64.TRYWAIT P0, [UR4], R3 ;  /* 0x00000003ff0075a7 */ /* 0x000e640008001104 */
[----:B-1----:R-:W-:Y:S05]  /*23e0*/  @!P0 BRA `(.L_x_36) ;  /* 0x0000009c00f88947 */ /* 0x002fea0003800000 */
.L_x_188:
        /* <DEDUP_REMOVED lines=9> */
.L_x_190:
        /* <DEDUP_REMOVED lines=9> */
.L_x_192:
        /* <DEDUP_REMOVED lines=9> */
.L_x_194:
        /* <DEDUP_REMOVED lines=9> */
.L_x_196:
        /* <DEDUP_REMOVED lines=9> */
.L_x_198:
        /* <DEDUP_REMOVED lines=9> */
.L_x_200:
        /* <DEDUP_REMOVED lines=9> */
.L_x_202:
[----:B------:R-:W-:-:S04]  /*27e0*/  UIADD3 UR5, UPT, UPT, UR5, 0x1, URZ ;  /* 0x0000000105057890 */ /* 0x000fc8000fffe0ff */
[----:B------:R-:W-:-:S04]  /*27f0*/  UISETP.NE.AND UP0, UPT, UR5, 0xa, UPT ;  /* 0x0000000a0500788c */ /* 0x000fc8000bf05270 */
[----:B------:R-:W-:Y:S02]  /*2800*/  USEL UR4, URZ, 0x1, UP0 ;  /* 0x00000001ff047887 */ /* 0x000fe40008000000 */
[----:B------:R-:W-:-:S04]  /*2810*/  USEL UR5, UR5, URZ, UP0 ;  /* 0x000000ff05057287 */ /* 0x000fc80008000000 */
[----:B------:R-:W-:Y:S01]  /*2820*/  ULEA UR5, UR5, UR6, 0x3 ;  /* 0x0000000605057291 */ /* 0x000fe2000f8e18ff */
[----:B-1----:R-:W-:-:S04]  /*2830*/  LOP3.LUT R3, R2, UR4, RZ, 0x3c, !PT ;  /* 0x0000000402037c12 */ /* 0x002fc8000f8e3cff */
[----:B------:R-:W-:Y:S01]  /*2840*/  SHF.L.U32 R3, R3, 0x1f, RZ ;  /* 0x0000001f03037819 */ /* 0x000fe200000006ff */
[----:B----4-:R-:W-:-:S07]  /*2850*/  IMAD.U32 R0, RZ, RZ, UR5 ;  /* 0x00000005ff007e24 */ /* 0x010fce000f8e00ff */
.L_x_44:
[----:B-1----:R1:W2:Y:S02]  /*2860*/  SYNCS.PHASECHK.TRANS64.TRYWAIT P0, [R0+URZ], R3 ;  /* 0x00000003000075a7 */ /* 0x0022a400080011ff */
[----:B--2---:R-:W-:Y:S05]  /*2870*/  @!P0 NANOSLEEP.SYNCS 0x989680 ;  /* 0x009896800000895d */ /* 0x004fea0003900000 */
[----:B------:R-:W2:Y:S02]  /*2880*/  @!P0 SYNCS.PHASECHK.TRANS64 P0, [R0+URZ], R3 ;  /* 0x00000003000085a7 */ /* 0x000ea400080010ff */
[----:B--2---:R-:W-:Y:S05]  /*2890*/  @P0 EXIT ;  /* 0x000000000000094d */ /* 0x004fea0003800000 */
[----:B------:R-:W-:Y:S05]  /*28a0*/  BRA `(.L_x_44) ;  /* 0xfffffffc00ec7947 */ /* 0x000fea000383ffff */
.L_x_23:
[----:B------:R-:W-:-:S04]  /*28b0*/  UISETP.NE.AND UP1, UPT, UR37, URZ, UPT ;  /* 0x000000ff2500728c */ /* 0x000fc8000bf25270 */
[----:B------:R-:W-:-:S09]  /*28c0*/  UISETP.NE.OR UP1, UPT, UR10, 0x1, UP1 ;  /* 0x000000010a00788c */ /* 0x000fd20008f25670 */
[----:B------:R-:W-:Y:S05]  /*28d0*/  BRA.U UP1, `(.L_x_45) ;  /* 0x0000000501487547 */ /* 0x000fea000b800000 */
[----:B------:R-:W-:Y:S01]  /*28e0*/  ISETP.GE.U32.AND P2, PT, R3, 0x2, PT ;  /* 0x000000020300780c */ /* 0x000fe20003f46070 */
[----:B------:R-:W-:Y:S01]  /*28f0*/  IMAD.MOV.U32 R12, RZ, RZ, 0x1 ;  /* 0x00000001ff0c7424 */ /* 0x000fe200078e00ff */
[----:B------:R-:W-:Y:S02]  /*2900*/  CS2R R10, SRZ ;  /* 0x00000000000a7805 */ /* 0x000fe4000001ff00 */
[----:B------:R-:W-:Y:S01]  /*2910*/  CS2R R8, SRZ ;  /* 0x0000000000087805 */ /* 0x000fe2000001ff00 */
[----:B------:R-:W-:Y:S01]  /*2920*/  UMOV UR4, 0x400 ;  /* 0x0000040000047882 */ /* 0x000fe20000000000 */
[----:B------:R-:W-:Y:S01]  /*2930*/  UMOV UR6, URZ ;  /* 0x000000ff00067c82 */ /* 0x000fe20008000000 */
[----:B------:R-:W-:-:S12]  /*2940*/  ULEA UR37, UR37, UR4, 0x18 ;  /* 0x0000000425257291 */ /* 0x000fd8000f8ec0ff */
.L_x_49:
[----:B------:R-:W-:Y:S02]  /*2950*/  LEA R0, R8, UR37, 0x3 ;  /* 0x0000002508007c11 */ /* 0x000fe4000f8e18ff */
[----:B------:R-:W-:-:S03]  /*2960*/  SHF.L.U32 R5, R9, 0x1f, RZ ;  /* 0x0000001f09057819 */ /* 0x000fc600000006ff */
[----:B------:R-:W-:Y:S01]  /*2970*/  VIADD R4, R0, 0x140 ;  /* 0x0000014000047836 */ /* 0x000fe20000000000 */
[----:B------:R-:W1:Y:S02]  /*2980*/  SYNCS.PHASECHK.TRANS64.TRYWAIT P0, [R0+URZ+0x130], R5 ;  /* 0x00013005000075a7 */ /* 0x000e6400080011ff */
[----:B-1----:R-:W-:Y:S05]  /*2990*/  @!P0 BRA `(.L_x_46) ;  /* 0x0000009c004c8947 */ /* 0x002fea0003800000 */
.L_x_203:
[----:B------:R-:W-:Y:S01]  /*29a0*/  ULEA UR5, UR6, UR37, 0x3 ;  /* 0x0000002506057291 */ /* 0x000fe2000f8e18ff */
[----:B------:R-:W-:Y:S01]  /*29b0*/  PRMT R4, RZ, 0x654, R4 ;  /* 0x00000654ff047816 */ /* 0x000fe20000000004 */
[----:B-1----:R-:W-:Y:S01]  /*29c0*/  @!P2 IMAD.MOV.U32 R5, RZ, RZ, 0x10 ;  /* 0x00000010ff05a424 */ /* 0x002fe200078e00ff */
[----:B------:R-:W-:Y:S01]  /*29d0*/  SHF.L.U32 R7, R12, 0x1f, RZ ;  /* 0x0000001f0c077819 */ /* 0x000fe200000006ff */
[----:B------:R-:W-:Y:S01]  /*29e0*/  UIADD3 UR4, UPT, UPT, UR5, 0xf0, URZ ;  /* 0x000000f005047890 */ /* 0x000fe2000fffe0ff */
[----:B------:R1:W-:Y:S05]  /*29f0*/  SYNCS.ARRIVE.TRANS64.RED.A1T0 RZ, [R4+URZ], RZ ;  /* 0x000000ff04ff79a7 */ /* 0x0003ea00081004ff */
[----:B------:R-:W-:Y:S01]  /*2a00*/  IMAD.U32 R0, RZ, RZ, UR4 ;  /* 0x00000004ff007e24 */ /* 0x000fe2000f8e00ff */
[----:B------:R-:W2:Y:S04]  /*2a10*/  SYNCS.PHASECHK.TRANS64.TRYWAIT P0, [UR5+0x100], R7 ;  /* 0x00010007ff0075a7 */ /* 0x000ea80008001105 */
[----:B------:R-:W-:Y:S01]  /*2a20*/  PRMT R13, R3, 0x654, R0 ;  /* 0x00000654030d7816 */ /* 0x000fe20000000000 */
[----:B-12---:R-:W-:Y:S06]  /*2a30*/  @!P0 BRA `(.L_x_47) ;  /* 0x0000009c00388947 */ /* 0x006fec0003800000 */
.L_x_205:
[----:B------:R-:W-:Y:S01]  /*2a40*/  ULEA UR4, UR6, UR37, 0x4 ;  /* 0x0000002506047291 */ /* 0x000fe2000f8e20ff */
[----:B------:R-:W-:Y:S01]  /*2a50*/  SEL R2, R13, R2, !P2 ;  /* 0x000000020d027207 */ /* 0x000fe20005000000 */
[----:B------:R-:W-:Y:S01]  /*2a60*/  UIADD3 UR5, UPT, UPT, UR5, 0xf0, URZ ;  /* 0x000000f005057890 */ /* 0x000fe2000fffe0ff */
[----:B-1----:R-:W-:Y:S01]  /*2a70*/  LEA R0, R11, UR37, 0x3 ;  /* 0x000000250b007c11 */ /* 0x002fe2000f8e18ff */
[----:B------:R-:W-:Y:S01]  /*2a80*/  UIADD3 UR4, UPT, UPT, UR4, 0x160, URZ ;  /* 0x0000016004047890 */ /* 0x000fe2000fffe0ff */
[----:B------:R1:W-:Y:S01]  /*2a90*/  @!P2 SYNCS.ARRIVE.TRANS64.RED RZ, [R2+URZ], R5 ;  /* 0x0000000502ffa9a7 */ /* 0x0003e200080004ff */
[----:B------:R-:W-:Y:S01]  /*2aa0*/  UIADD3 UR6, UPT, UPT, UR6, 0x1, URZ ;  /* 0x0000000106067890 */ /* 0x000fe2000fffe0ff */
[----:B------:R-:W-:-:S03]  /*2ab0*/  VIADD R8, R8, 0x1 ;  /* 0x0000000108087836 */ /* 0x000fc60000000000 */
[----:B------:R-:W-:Y:S02]  /*2ac0*/  UISETP.NE.AND UP0, UPT, UR6, 0x2, UPT ;  /* 0x000000020600788c */ /* 0x000fe4000bf05270 */
[----:B------:R-:W-:Y:S01]  /*2ad0*/  ISETP.NE.AND P0, PT, R8, 0x2, PT ;  /* 0x000000020800780c */ /* 0x000fe20003f05270 */
[----:B------:R-:W-:Y:S06]  /*2ae0*/  UGETNEXTWORKID.BROADCAST [UR4], [UR5] ;  /* 0x00000000040073ca */ /* 0x000fec0008000100 */
[----:B------:R-:W-:Y:S02]  /*2af0*/  USEL UR4, URZ, 0x1, UP0 ;  /* 0x00000001ff047887 */ /* 0x000fe40008000000 */
[----:B------:R-:W-:-:S04]  /*2b00*/  USEL UR6, UR6, URZ, UP0 ;  /* 0x000000ff06067287 */ /* 0x000fc80008000000 */
[----:B------:R-:W-:Y:S02]  /*2b10*/  LOP3.LUT R12, R12, UR4, RZ, 0x3c, !PT ;  /* 0x000000040c0c7c12 */ /* 0x000fe4000f8e3cff */
[----:B-1----:R-:W-:-:S04]  /*2b20*/  SHF.L.U32 R5, R10, 0x1f, RZ ;  /* 0x0000001f0a057819 */ /* 0x002fc800000006ff */
[----:B------:R-:W1:Y:S02]  /*2b30*/  SYNCS.PHASECHK.TRANS64.TRYWAIT P1, [R0+URZ+0xf0], R5 ;  /* 0x0000f005000075a7 */ /* 0x000e6400080211ff */
[----:B-1----:R-:W-:Y:S05]  /*2b40*/  @!P1 BRA `(.L_x_48) ;  /* 0x0000009c000c9947 */ /* 0x002fea0003800000 */
.L_x_206:
[C---:B------:R-:W-:Y:S01]  /*2b50*/  LEA R4, R11.reuse, UR37, 0x4 ;  /* 0x000000250b047c11 */ /* 0x040fe2000f8e20ff */
[----:B-1----:R-:W-:Y:S01]  /*2b60*/  VIADD R0, R0, 0x100 ;  /* 0x0000010000007836 */ /* 0x002fe20000000000 */
[----:B------:R-:W-:Y:S01]  /*2b70*/  SEL R8, R8, RZ, P0 ;  /* 0x000000ff08087207 */ /* 0x000fe20000000000 */
[----:B------:R-:W-:-:S03]  /*2b80*/  VIADD R11, R11, 0x1 ;  /* 0x000000010b0b7836 */ /* 0x000fc60000000000 */
[----:B------:R-:W1:Y:S01]  /*2b90*/  LDS.128 R4, [R4+0x160] ;  /* 0x0001600004047984 */ /* 0x000e620000000c00 */
[----:B------:R-:W-:Y:S02]  /*2ba0*/  PRMT R0, RZ, 0x654, R0 ;  /* 0x00000654ff007816 */ /* 0x000fe40000000000 */
[C---:B------:R-:W-:Y:S01]  /*2bb0*/  ISETP.NE.AND P1, PT, R11.reuse, 0x2, PT ;  /* 0x000000020b00780c */ /* 0x040fe20003f25270 */
[----:B------:R-:W-:Y:S01]  /*2bc0*/  @!PT LDS RZ, [RZ] ;  /* 0x00000000fffff984 */ /* 0x000fe20000000800 */
[----:B------:R-:W-:Y:S01]  /*2bd0*/  @!PT LDS RZ, [RZ] ;  /* 0x00000000fffff984 */ /* 0x000fe20000000800 */
[----:B------:R-:W-:Y:S01]  /*2be0*/  @!PT LDS RZ, [RZ] ;  /* 0x00000000fffff984 */ /* 0x000fe20000000800 */
[----:B------:R-:W-:Y:S01]  /*2bf0*/  @!PT LDS RZ, [RZ] ;  /* 0x00000000fffff984 */ /* 0x000fe20000000800 */
[----:B------:R2:W-:Y:S06]  /*2c00*/  MEMBAR.ALL.CTA ;  /* 0x0000000000007992 */ /* 0x0005ec0000008000 */
[----:B--2---:R-:W2:Y:S01]  /*2c10*/  FENCE.VIEW.ASYNC.S ;  /* 0x00000000000073c6 */ /* 0x004ea20000000000 */
[----:B------:R-:W-:Y:S01]  /*2c20*/  SEL R11, R11, RZ, P1 ;  /* 0x000000ff0b0b7207 */ /* 0x000fe20000800000 */
[----:B--2---:R2:W-:Y:S01]  /*2c30*/  SYNCS.ARRIVE.TRANS64.RED.A1T0 RZ, [R0+URZ], RZ ;  /* 0x000000ff00ff79a7 */ /* 0x0045e200081004ff */
[----:B-1----:R-:W-:-:S02]  /*2c40*/  LOP3.LUT P3, RZ, R6, 0x1, RZ, 0xc0, !PT ;  /* 0x0000000106ff7812 */ /* 0x002fc4000786c0ff */
[----:B------:R-:W-:-:S04]  /*2c50*/  SEL R5, RZ, 0x1, P1 ;  /* 0x00000001ff057807 */ /* 0x000fc80000800000 */
[----:B------:R-:W-:Y:S02]  /*2c60*/  LOP3.LUT R10, R10, R5, RZ, 0x3c, !PT ;  /* 0x000000050a0a7212 */ /* 0x000fe400078e3cff */
[----:B--2---:R-:W-:-:S04]  /*2c70*/  SEL R0, RZ, 0x1, P0 ;  /* 0x00000001ff007807 */ /* 0x004fc80000000000 */
[----:B------:R-:W-:Y:S01]  /*2c80*/  LOP3.LUT R9, R9, R0, RZ, 0x3c, !PT ;  /* 0x0000000009097212 */ /* 0x000fe200078e3cff */
[----:B------:R-:W-:Y:S06]  /*2c90*/  @P3 BRA `(.L_x_49) ;  /* 0xfffffffc002c3947 */ /* 0x000fec000383ffff */
[----:B------:R-:W-:Y:S01]  /*2ca0*/  ULEA UR5, UR6, UR37, 0x3 ;  /* 0x0000002506057291 */ /* 0x000fe2000f8e18ff */
[----:B------:R-:W-:-:S08]  /*2cb0*/  SHF.L.U32 R3, R12, 0x1f, RZ ;  /* 0x0000001f0c037819 */ /* 0x000fd000000006ff */
[----:B------:R-:W1:Y:S02]  /*2cc0*/  SYNCS.PHASECHK.TRANS64 P0, [UR5+0x100], R3 ;  /* 0x00010003ff0075a7 */ /* 0x000e640008001005 */
[----:B-1----:R-:W-:Y:S05]  /*2cd0*/  @P0 BRA `(.L_x_50) ;  /* 0x0000000000080947 */ /* 0x002fea0003800000 */
[----:B------:R-:W1:Y:S02]  /*2ce0*/  SYNCS.PHASECHK.TRANS64.TRYWAIT P0, [UR5+0x100], R3 ;  /* 0x00010003ff0075a7 */ /* 0x000e640008001105 */
[----:B-1----:R-:W-:Y:S05]  /*2cf0*/  @!P0 BRA `(.L_x_51) ;  /* 0x0000009800b48947 */ /* 0x002fea0003800000 */
.L_x_50:
[----:B------:R-:W-:-:S04]  /*2d00*/  UIADD3 UR4, UPT, UPT, UR6, 0x1, URZ ;  /* 0x0000000106047890 */ /* 0x000fc8000fffe0ff */
[----:B------:R-:W-:-:S04]  /*2d10*/  UISETP.NE.AND UP0, UPT, UR4, 0x2, UPT ;  /* 0x000000020400788c */ /* 0x000fc8000bf05270 */
[----:B------:R-:W-:Y:S02]  /*2d20*/  USEL UR7, URZ, 0x1, UP0 ;  /* 0x00000001ff077887 */ /* 0x000fe40008000000 */
[----:B------:R-:W-:-:S04]  /*2d30*/  USEL UR4, UR4, URZ, UP0 ;  /* 0x000000ff04047287 */ /* 0x000fc80008000000 */
[----:B------:R-:W-:Y:S01]  /*2d40*/  ULEA UR4, UR4, UR37, 0x3 ;  /* 0x0000002504047291 */ /* 0x000fe2000f8e18ff */
[----:B-1----:R-:W-:-:S04]  /*2d50*/  LOP3.LUT R3, R12, UR7, RZ, 0x3c, !PT ;  /* 0x000000070c037c12 */ /* 0x002fc8000f8e3cff */
[----:B------:R-:W-:-:S04]  /*2d60*/  SHF.L.U32 R0, R3, 0x1f, RZ ;  /* 0x0000001f03007819 */ /* 0x000fc800000006ff */
[----:B------:R-:W1:Y:S02]  /*2d70*/  SYNCS.PHASECHK.TRANS64 P0, [UR4+0x100], R0 ;  /* 0x00010000ff0075a7 */ /* 0x000e640008001004 */
[----:B-1----:R-:W-:Y:S05]  /*2d80*/  @P0 EXIT ;  /* 0x000000000000094d */ /* 0x002fea0003800000 */
[----:B------:R-:W-:Y:S02]  /*2d90*/  SHF.L.U32 R3, R3, 0x1f, RZ ;  /* 0x0000001f03037819 */ /* 0x000fe400000006ff */
[----:B------:R-:W-:-:S07]  /*2da0*/  MOV R0, UR4 ;  /* 0x0000000400007c02 */ /* 0x000fce0008000f00 */
.L_x_52:
[----:B-1----:R1:W2:Y:S02]  /*2db0*/  SYNCS.PHASECHK.TRANS64.TRYWAIT P0, [R0+URZ+0x100], R3 ;  /* 0x00010003000075a7 */ /* 0x0022a400080011ff */
[----:B--2---:R-:W-:Y:S05]  /*2dc0*/  @!P0 NANOSLEEP.SYNCS 0x989680 ;  /* 0x009896800000895d */ /* 0x004fea0003900000 */
[----:B------:R-:W2:Y:S02]  /*2dd0*/  @!P0 SYNCS.PHASECHK.TRANS64 P0, [R0+URZ+0x100], R3 ;  /* 0x00010003000085a7 */ /* 0x000ea400080010ff */
[----:B--2---:R-:W-:Y:S05]  /*2de0*/  @P0 EXIT ;  /* 0x000000000000094d */ /* 0x004fea0003800000 */
[----:B------:R-:W-:Y:S05]  /*2df0*/  BRA `(.L_x_52) ;  /* 0xfffffffc00ec7947 */ /* 0x000fea000383ffff */
.L_x_45:
[----:B------:R-:W-:Y:S05]  /*2e00*/  BRA.U UP4, `(.L_x_53) ;  /* 0x0000001104c07547 */ /* 0x000fea000b800000 */
[----:B------:R-:W-:Y:S01]  /*2e10*/  UMOV UR6, 0x40 ;  /* 0x0000004000067882 */ /* 0x000fe20000000000 */
[----:B------:R-:W-:Y:S01]  /*2e20*/  NOP ;  /* 0x0000000000007918 */ /* 0x000fe20000000000 */
[----:B------:R-:W-:Y:S01]  /*2e30*/  ULEA UR6, UR37, UR6, 0x18 ;  /* 0x0000000625067291 */ /* 0x000fe2000f8ec0ff */
[----:B------:R-:W-:Y:S02]  /*2e40*/  UMOV UR7, 0x400 ;  /* 0x0000040000077882 */ /* 0x000fe40000000000 */
[----:B------:R-:W-:-:S06]  /*2e50*/  ULEA UR37, UR37, UR7, 0x18 ;  /* 0x0000000725257291 */ /* 0x000fcc000f8ec0ff */
[----:B------:R-:W1:Y:S02]  /*2e60*/  LDS.U8 R2, [UR6+0x1c] ;  /* 0x00001c06ff027984 */ /* 0x000e640008000000 */
[----:B-1----:R-:W-:-:S13]  /*2e70*/  ISETP.NE.AND P0, PT, R2, RZ, PT ;  /* 0x000000ff0200720c */ /* 0x002fda0003f05270 */
[----:B------:R-:W-:Y:S05]  /*2e80*/  @P0 BRA `(.L_x_54) ;  /* 0x0000000400080947 */ /* 0x000fea0003800000 */
[----:B------:R-:W-:Y:S02]  /*2e90*/  UISETP.NE.U32.AND UP0, UPT, UR4, 0x1, UPT ;  /* 0x000000010400788c */ /* 0x000fe4000bf05070 */
[----:B------:R-:W-:-:S07]  /*2ea0*/  UIADD3 UR8, UPT, UPT, UR6, 0x8, URZ ;  /* 0x0000000806087890 */ /* 0x000fce000fffe0ff */
[----:B------:R-:W-:Y:S05]  /*2eb0*/  BRA.U !UP0, `(.L_x_55) ;  /* 0x00000001089c7547 */ /* 0x000fea000b800000 */
[----:B------:R-:W-:Y:S01]  /*2ec0*/  ELECT P0, URZ, PT ;  /* 0x0000000000ff782f */ /* 0x000fe20003800000 */
[----:B------:R-:W-:-:S12]  /*2ed0*/  BSSY B0, `(.L_x_55) ;  /* 0x0000025000007945 */ /* 0x000fd80003800000 */
[----:B------:R-:W-:Y:S05]  /*2ee0*/  @!P0 BRA `(.L_x_56) ;  /* 0x00000000008c8947 */ /* 0x000fea0003800000 */
[----:B------:R-:W-:-:S05]  /*2ef0*/  UMOV UR7, 0x10 ;  /* 0x0000001000077882 */ /* 0x000fca0000000000 */
[----:B------:R-:W-:Y:S04]  /*2f00*/  DEPBAR.LE SB1, 0x36 ;  /* 0x00009d800000791a */ /* 0x000fe80000000000 */
[----:B------:R-:W1:Y:S02]  /*2f10*/  UTCATOMSWS.2CTA.FIND_AND_SET.ALIGN UP1, UR7, UR7 ;  /* 0x00000007000775e3 */ /* 0x000e640008220800 */
[----:B-1----:R-:W-:Y:S01]  /*2f20*/  MOV R9, UR7 ;  /* 0x0000000700097c02 */ /* 0x002fe20008000f00 */
[----:B------:R-:W-:Y:S06]  /*2f30*/  BRA.U UP1, `(.L_x_57) ;  /* 0x0000000101187547 */ /* 0x000fec000b800000 */
.L_x_58:
[----:B------:R-:W-:Y:S05]  /*2f40*/  NANOSLEEP 0x64 ;  /* 0x000000640000795d */ /* 0x000fea0003800000 */
[----:B------:R-:W-:-:S05]  /*2f50*/  UMOV UR7, 0x10 ;  /* 0x0000001000077882 */ /* 0x000fca0000000000 */
[----:B------:R-:W-:Y:S04]  /*2f60*/  DEPBAR.LE SB1, 0x36 ;  /* 0x00009d800000791a */ /* 0x000fe80000000000 */
[----:B------:R-:W1:Y:S02]  /*2f70*/  UTCATOMSWS.2CTA.FIND_AND_SET.ALIGN UP1, UR7, UR7 ;  /* 0x00000007000775e3 */ /* 0x000e640008220800 */
[----:B-1----:R-:W-:Y:S01]  /*2f80*/  MOV R9, UR7 ;  /* 0x0000000700097c02 */ /* 0x002fe20008000f00 */
[----:B------:R-:W-:Y:S05]  /*2f90*/  BRA.U !UP1, `(.L_x_58) ;  /* 0xfffffffd09e87547 */ /* 0x000fea000b83ffff */
.L_x_57:
[----:B------:R-:W1:Y:S01]  /*2fa0*/  LDS R5, [UR6+0x10] ;  /* 0x00001006ff057984 */ /* 0x000e620008000800 */
[----:B------:R-:W-:Y:S01]  /*2fb0*/  IMAD.U32 R3, RZ, RZ, UR37 ;  /* 0x00000025ff037e24 */ /* 0x000fe2000f8e00ff */
[----:B------:R-:W-:-:S03]  /*2fc0*/  MOV R2, UR5 ;  /* 0x0000000500027c02 */ /* 0x000fc60008000f00 */
[----:B------:R-:W-:Y:S01]  /*2fd0*/  VIADD R3, R3, 0x180 ;  /* 0x0000018003037836 */ /* 0x000fe20000000000 */
[----:B-1----:R-:W-:-:S04]  /*2fe0*/  SHF.L.U32 R5, R5, 0x1f, RZ ;  /* 0x0000001f05057819 */ /* 0x002fc800000006ff */
[----:B------:R-:W1:Y:S02]  /*2ff0*/  SYNCS.PHASECHK.TRANS64.TRYWAIT P0, [UR6+0x8], R5 ;  /* 0x00000805ff0075a7 */ /* 0x000e640008001106 */
[----:B-1----:R-:W-:Y:S05]  /*3000*/  @P0 BRA `(.L_x_59) ;  /* 0x0000000000080947 */ /* 0x002fea0003800000 */
[----:B------:R-:W1:Y:S02]  /*3010*/  SYNCS.PHASECHK.TRANS64.TRYWAIT P0, [UR6+0x8], R5 ;  /* 0x00000805ff0075a7 */ /* 0x000e640008001106 */
[----:B-1----:R-:W-:Y:S05]  /*3020*/  @!P0 BRA `(.L_x_60) ;  /* 0x0000009800008947 */ /* 0x002fea0003800000 */
.L_x_59:
[----:B-1----:R-:W-:Y:S01]  /*3030*/  HFMA2 R4, -RZ, RZ, 0, 5.9604644775390625e-08 ;  /* 0x00000001ff047431 */ /* 0x002fe200000001ff */
[----:B------:R-:W-:Y:S01]  /*3040*/  UPRMT UR7, UR5, 0x654, UR8 ;  /* 0x0000065405077896 */ /* 0x000fe20008000008 */
[----:B------:R-:W-:Y:S01]  /*3050*/  IMAD.MOV.U32 R6, RZ, RZ, 0xffff ;  /* 0x0000ffffff067424 */ /* 0x000fe200078e00ff */
[----:B------:R-:W-:Y:S01]  /*3060*/  PRMT R2, R2, 0x654, R3 ;  /* 0x0000065402027816 */ /* 0x000fe20000000003 */
[----:B------:R-:W-:Y:S02]  /*3070*/  IMAD.MOV.U32 R5, RZ, RZ, 0x4 ;  /* 0x00000004ff057424 */ /* 0x000fe400078e00ff */
[----:B------:R-:W-:Y:S01]  /*3080*/  IMAD.SHL.U32 R8, R9, 0x20, RZ ;  /* 0x0000002009087824 */ /* 0x000fe200078e00ff */
[----:B------:R-:W-:Y:S02]  /*3090*/  MOV R3, UR7 ;  /* 0x0000000700037c02 */ /* 0x000fe40008000f00 */
[-C--:B------:R-:W-:Y:S01]  /*30a0*/  SHF.L.U32 R7, R6, R9.reuse, RZ ;  /* 0x0000000906077219 */ /* 0x080fe200000006ff */
[----:B------:R1:W-:Y:S01]  /*30b0*/  SYNCS.ARRIVE.TRANS64.RED RZ, [UR7], R5 ;  /* 0x00000005ffff79a7 */ /* 0x0003e20008000407 */
[----:B------:R-:W-:Y:S01]  /*30c0*/  SHF.L.U32 R6, R4, R9, RZ ;  /* 0x0000000904067219 */ /* 0x000fe200000006ff */
[----:B------:R1:W-:Y:S04]  /*30d0*/  STS [UR37+0x180], R8 ;  /* 0x00018008ff007988 */ /* 0x0003e80008000825 */
[----:B------:R1:W-:Y:S04]  /*30e0*/  STAS [R2.64], R9 ;  /* 0x0000000902007dbd */ /* 0x0003e8000c0008ff */
[----:B------:R1:W-:Y:S04]  /*30f0*/  ATOMS.OR RZ, [UR6+0x14], R7 ;  /* 0x00001407ffff798c */ /* 0x0003e8000b000006 */
[----:B------:R1:W-:Y:S04]  /*3100*/  ATOMS.OR RZ, [UR6+0x18], R6 ;  /* 0x00001806ffff798c */ /* 0x0003e8000b000006 */
[----:B------:R1:W-:Y:S02]  /*3110*/  ATOMS.XOR RZ, [UR6+0x10], R4 ;  /* 0x00001004ffff798c */ /* 0x0003e4000b800006 */
.L_x_56:
[----:B------:R-:W-:Y:S05]  /*3120*/  BSYNC B0 ;  /* 0x0000000000007941 */ /* 0x000fea0003800000 */
.L_x_55:
[----:B------:R-:W-:Y:S05]  /*3130*/  BRA.U UP0, `(.L_x_61) ;  /* 0x00000001006c7547 */ /* 0x000fea000b800000 */
[----:B------:R-:W-:-:S03]  /*3140*/  UMOV UR7, 0xffffffff ;  /* 0xffffffff00077882 */ /* 0x000fc60000000000 */
[----:B------:R-:W-:Y:S05]  /*3150*/  BRA.DIV UR7, `(.L_x_62) ;  /* 0x0000009607cc7947 */ /* 0x000fea000b800000 */
[----:B------:R-:W-:-:S13]  /*3160*/  ELECT P6, URZ, PT ;  /* 0x0000000000ff782f */ /* 0x000fda00038c0000 */
.L_x_210:
[----:B------:R-:W-:Y:S05]  /*3170*/  @!P6 BRA `(.L_x_61) ;  /* 0x00000000005ce947 */ /* 0x000fea0003800000 */
[----:B-1----:R-:W1:Y:S02]  /*3180*/  LDS R3, [UR6+0x10] ;  /* 0x00001006ff037984 */ /* 0x002e640008000800 */
[----:B-1----:R-:W-:-:S04]  /*3190*/  SHF.L.U32 R3, R3, 0x1f, RZ ;  /* 0x0000001f03037819 */ /* 0x002fc800000006ff */
[----:B------:R-:W1:Y:S02]  /*31a0*/  SYNCS.PHASECHK.TRANS64.TRYWAIT P0, [UR6+0x8], R3 ;  /* 0x00000803ff0075a7 */ /* 0x000e640008001106 */
[----:B-1----:R-:W-:Y:S05]  /*31b0*/  @P0 BRA `(.L_x_63) ;  /* 0x0000000000080947 */ /* 0x002fea0003800000 */
[----:B------:R-:W1:Y:S02]  /*31c0*/  SYNCS.PHASECHK.TRANS64.TRYWAIT P0, [UR6+0x8], R3 ;  /* 0x00000803ff0075a7 */ /* 0x000e640008001106 */
[----:B-1----:R-:W-:Y:S05]  /*31d0*/  @!P0 BRA `(.L_x_64) ;  /* 0x0000009400cc8947 */ /* 0x002fea0003800000 */
.L_x_63:
[----:B------:R-:W2:Y:S01]  /*31e0*/  LDS R5, [UR37+0x180] ;  /* 0x00018025ff057984 */ /* 0x000ea20008000800 */
[----:B-1----:R-:W-:Y:S02]  /*31f0*/  HFMA2 R2, -RZ, RZ, 0, 5.9604644775390625e-08 ;  /* 0x00000001ff027431 */ /* 0x002fe400000001ff */
[----:B------:R-:W-:Y:S01]  /*3200*/  IMAD.MOV.U32 R3, RZ, RZ, 0xffff ;  /* 0x0000ffffff037424 */ /* 0x000fe200078e00ff */
[----:B------:R-:W-:Y:S01]  /*3210*/  UPRMT UR7, UR5, 0x654, UR8 ;  /* 0x0000065405077896 */ /* 0x000fe20008000008 */
[----:B--2---:R-:W-:-:S03]  /*3220*/  IMAD.SHL.U32 R4, R5, 0x20, RZ ;  /* 0x0000002005047824 */ /* 0x004fc600078e00ff */
[-C--:B------:R-:W-:Y:S02]  /*3230*/  SHF.L.U32 R3, R3, R5.reuse, RZ ;  /* 0x0000000503037219 */ /* 0x080fe400000006ff */
[----:B------:R-:W-:Y:S01]  /*3240*/  SHF.L.U32 R5, R2, R5, RZ ;  /* 0x0000000502057219 */ /* 0x000fe200000006ff */
[----:B------:R2:W-:Y:S04]  /*3250*/  STS [UR37+0x180], R4 ;  /* 0x00018004ff007988 */ /* 0x0005e80008000825 */
[----:B------:R2:W-:Y:S04]  /*3260*/  ATOMS.OR RZ, [UR6+0x14], R3 ;  /* 0x00001403ffff798c */ /* 0x0005e8000b000006 */
[----:B------:R2:W-:Y:S01]  /*3270*/  ATOMS.OR RZ, [UR6+0x18], R5 ;  /* 0x00001805ffff798c */ /* 0x0005e2000b000006 */
[----:B------:R-:W-:Y:S03]  /*3280*/  SYNCS.ARRIVE.TRANS64.RED.A1T0 RZ, [UR7], RZ ;  /* 0x000000ffffff79a7 */ /* 0x000fe60008100407 */
[----:B------:R2:W-:Y:S01]  /*3290*/  ATOMS.XOR RZ, [UR6+0x10], R2 ;  /* 0x00001002ffff798c */ /* 0x0005e2000b800006 */
[----:B------:R-:W-:Y:S05]  /*32a0*/  BRA `(.L_x_61) ;  /* 0x0000000000107947 */ /* 0x000fea0003800000 */
.L_x_54:
[----:B------:R-:W-:-:S05]  /*32b0*/  MOV R2, 0xffffffff ;  /* 0xffffffff00027802 */ /* 0x000fca0000000f00 */
[----:B------:R1:W-:Y:S02]  /*32c0*/  STS [UR37+0x180], R2 ;  /* 0x00018002ff007988 */ /* 0x0003e40008000825 */
[----:B-1----:R-:W-:Y:S02]  /*32d0*/  MOV R2, 0x32f0 ;  /* 0x000032f000027802 */ /* 0x002fe40000000f00 */
[----:B-----5:R-:W-:Y:S05]  /*32e0*/  CALL.REL.NOINC `($__internal_1_$__cuda_sm10x_tcgen05_guardrail_trap_phase_invalid_during_alloc) ;  /* 0x000000a000207944 */ /* 0x020fea0003c00000 */
.L_x_61:
[----:B------:R-:W-:Y:S05]  /*32f0*/  WARPSYNC.ALL ;  /* 0x0000000000007948 */ /* 0x000fea0003800000 */
[----:B------:R-:W3:Y:S01]  /*3300*/  S2UR UR6, SR_CgaCtaId ;  /* 0x00000000000679c3 */ /* 0x000ee20000008800 */
[----:B------:R-:W-:Y:S01]  /*3310*/  UMOV UR7, 0x400 ;  /* 0x0000040000077882 */ /* 0x000fe20000000000 */
[----:B------:R-:W-:-:S06]  /*3320*/  NOP ;  /* 0x0000000000007918 */ /* 0x000fcc0000000000 */
[----:B------:R-:W-:Y:S06]  /*3330*/  BAR.ARV 0x6, 0xa0 ;  /* 0x0182800000007b1d */ /* 0x000fec0000002000 */
[----:B------:R-:W-:Y:S01]  /*3340*/  LOP3.LUT R10, R10, 0xffff, RZ, 0xc0, !PT ;  /* 0x0000ffff0a0a7812 */ /* 0x000fe200078ec0ff */
[----:B------:R-:W-:Y:S01]  /*3350*/  UISETP.LT.AND UP0, UPT, UR21, 0x1, UPT ;  /* 0x000000011500788c */ /* 0x000fe2000bf01270 */
[----:B------:R-:W-:Y:S01]  /*3360*/  LOP3.LUT R0, R0, 0xffff, RZ, 0xc0, !PT ;  /* 0x0000ffff00007812 */ /* 0x000fe200078ec0ff */
[----:B-1----:R-:W-:Y:S01]  /*3370*/  IMAD.MOV.U32 R9, RZ, RZ, 0x1 ;  /* 0x00000001ff097424 */ /* 0x002fe200078e00ff */
[----:B------:R-:W-:Y:S01]  /*3380*/  R2UR UR12, R10 ;  /* 0x000000000a0c72ca */ /* 0x000fe200000e0000 */
[----:B------:R-:W-:Y:S01]  /*3390*/  USEL UR13, UR21, 0x1, !UP0 ;  /* 0x00000001150d7887 */ /* 0x000fe2000c000000 */
[----:B------:R-:W-:Y:S01]  /*33a0*/  R2UR UR11, R0 ;  /* 0x00000000000b72ca */ /* 0x000fe200000e0000 */
[----:B------:R-:W-:Y:S01]  /*33b0*/  IMAD.MOV.U32 R8, RZ, RZ, RZ ;  /* 0x000000ffff087224 */ /* 0x000fe200078e00ff */
[----:B------:R-:W-:-:S02]  /*33c0*/  UISETP.NE.AND UP3, UPT, UR4, URZ, UPT ;  /* 0x000000ff0400728c */ /* 0x000fc4000bf65270 */
[----:B---3--:R-:W-:Y:S02]  /*33d0*/  ULEA UR6, UR6, UR7, 0x18 ;  /* 0x0000000706067291 */ /* 0x008fe4000f8ec0ff */
[----:B------:R-:W-:Y:S02]  /*33e0*/  UIADD3 UR13, UPT, UPT, -UR13, URZ, URZ ;  /* 0x000000ff0d0d7290 */ /* 0x000fe4000fffe1ff */
[----:B------:R-:W-:Y:S02]  /*33f0*/  UIADD3 UR14, UPT, UPT, UR6, 0x8400, URZ ;  /* 0x00008400060e7890 */ /* 0x000fe4000fffe0ff */
[----:B------:R-:W-:Y:S02]  /*3400*/  UIADD3 UR15, UPT, UPT, UR6, 0x1c400, URZ ;  /* 0x0001c400060f7890 */ /* 0x000fe4000fffe0ff */
[----:B------:R-:W-:Y:S01]  /*3410*/  UIADD3 UR16, UPT, UPT, UR6, 0x30400, URZ ;  /* 0x0003040006107890 */ /* 0x000fe2000fffe0ff */
[----:B--2---:R-:W1:Y:S01]  /*3420*/  LDS R2, [UR6+0x180] ;  /* 0x00018006ff027984 */ /* 0x004e620008000800 */
[----:B------:R-:W-:-:S02]  /*3430*/  USHF.R.U32.HI UR14, URZ, 0x4, UR14 ;  /* 0x00000004ff0e7899 */ /* 0x000fc4000801160e */
[----:B------:R-:W-:Y:S02]  /*3440*/  USHF.R.U32.HI UR15, URZ, 0x4, UR15 ;  /* 0x00000004ff0f7899 */ /* 0x000fe4000801160f */
[----:B------:R-:W-:Y:S02]  /*3450*/  USHF.R.U32.HI UR16, URZ, 0x4, UR16 ;  /* 0x00000004ff107899 */ /* 0x000fe40008011610 */
[----:B------:R-:W-:Y:S02]  /*3460*/  ULOP3.LUT UR14, UR14, 0x3fff, URZ, 0xc0, !UPT ;  /* 0x00003fff0e0e7892 */ /* 0x000fe4000f8ec0ff */
[----:B------:R-:W-:Y:S02]  /*3470*/  ULOP3.LUT UR15, UR15, 0x3fff, URZ, 0xc0, !UPT ;  /* 0x00003fff0f0f7892 */ /* 0x000fe4000f8ec0ff */
[----:B------:R-:W-:Y:S02]  /*3480*/  ULOP3.LUT UR16, UR16, 0x3fff, URZ, 0xc0, !UPT ;  /* 0x00003fff10107892 */ /* 0x000fe4000f8ec0ff */
[----:B------:R-:W-:-:S02]  /*3490*/  ULOP3.LUT UR14, UR14, 0x10000, URZ, 0xfc, !UPT ;  /* 0x000100000e0e7892 */ /* 0x000fc4000f8efcff */
[----:B------:R-:W-:Y:S02]  /*34a0*/  ULOP3.LUT UR15, UR15, 0x10000, URZ, 0xfc, !UPT ;  /* 0x000100000f0f7892 */ /* 0x000fe4000f8efcff */
[----:B------:R-:W-:Y:S01]  /*34b0*/  ULOP3.LUT UR16, UR16, 0x10000, URZ, 0xfc, !UPT ;  /* 0x0001000010107892 */ /* 0x000fe2000f8efcff */
[----:B------:R-:W-:Y:S01]  /*34c0*/  UMOV UR26, URZ ;  /* 0x000000ff001a7c82 */ /* 0x000fe20008000000 */
[----:B------:R-:W-:Y:S01]  /*34d0*/  UMOV UR25, URZ ;  /* 0x000000ff00197c82 */ /* 0x000fe20008000000 */
[----:B-1----:R-:W-:Y:S01]  /*34e0*/  R2UR UR29, R2 ;  /* 0x00000000021d72ca */ /* 0x002fe200000e0000 */
[----:B------:R-:W-:-:S05]  /*34f0*/  IMAD.MOV.U32 R2, RZ, RZ, 0x1020 ;  /* 0x00001020ff027424 */ /* 0x000fca00078e00ff */
[----:B------:R-:W-:Y:S02]  /*3500*/  R2UR UR27, R2 ;  /* 0x00000000021b72ca */ /* 0x000fe400000e0000 */
[----:B------:R-:W-:-:S05]  /*3510*/  CS2R R2, SRZ ;  /* 0x0000000000027805 */ /* 0x000fca000001ff00 */
[----:B------:R-:W-:Y:S02]  /*3520*/  ULOP3.LUT UR7, UR29, 0x1, URZ, 0xc0, !UPT ;  /* 0x000000011d077892 */ /* 0x000fe4000f8ec0ff */
[----:B------:R-:W-:Y:S02]  /*3530*/  UIADD3 UR28, UPT, UPT, UR29, 0x100, URZ ;  /* 0x000001001d1c7890 */ /* 0x000fe4000fffe0ff */
[----:B------:R-:W-:-:S04]  /*3540*/  ULOP3.LUT UR7, UR7, 0x14, URZ, 0xfc, !UPT ;  /* 0x0000001407077892 */ /* 0x000fc8000f8efcff */
[----:B------:R-:W-:-:S12]  /*3550*/  UPRMT UR27, UR7, 0x5410, UR27 ;  /* 0x00005410071b7896 */ /* 0x000fd8000800001b */
.L_x_73:
[C---:B------:R-:W-:Y:S02]  /*3560*/  LEA R0, R8.reuse, UR6, 0x3 ;  /* 0x0000000608007c11 */ /* 0x040fe4000f8e18ff */
[----:B------:R-:W-:Y:S02]  /*3570*/  SHF.L.U32 R5, R3, 0x1f, RZ ;  /* 0x0000001f03057819 */ /* 0x000fe400000006ff */
[----:B------:R-:W-:Y:S02]  /*3580*/  LEA R4, R8, UR6, 0x4 ;  /* 0x0000000608047c11 */ /* 0x000fe4000f8e20ff */
[----:B------:R-:W1:Y:S02]  /*3590*/  SYNCS.PHASECHK.TRANS64.TRYWAIT P0, [R0+URZ+0xf0], R5 ;  /* 0x0000f005000075a7 */ /* 0x000e6400080011ff */
[----:B-1234-:R-:W-:Y:S05]  /*35a0*/  @!P0 BRA `(.L_x_65) ;  /* 0x0000009000f08947 */ /* 0x01efea0003800000 */
.L_x_211:
[----:B-1----:R-:W1:Y:S01]  /*35b0*/  LDS.128 R4, [R4+0x160] ;  /* 0x0001600004047984 */ /* 0x002e620000000c00 */
[----:B------:R-:W-:Y:S02]  /*35c0*/  VIADD R0, R0, 0x100 ;  /* 0x0000010000007836 */ /* 0x000fe40000000000 */
        /* <DEDUP_REMOVED lines=9> */
[----:B-1----:R-:W-:Y:S01]  /*3660*/  LOP3.LUT P1, RZ, R6, 0x1, RZ, 0xc0, !PT ;  /* 0x0000000106ff7812 */ /* 0x002fe2000782c0ff */
[----:B--2---:R-:W-:-:S12]  /*3670*/  BRA.U UP3, `(.L_x_66) ;  /* 0x0000000503447547 */ /* 0x004fd8000b800000 */
[----:B------:R-:W1:Y:S01]  /*3680*/  LDCU UR7, c[0x0][0x38c] ;  /* 0x00007180ff0777ac */ /* 0x000e620008000800 */
[----:B------:R-:W-:Y:S02]  /*3690*/  PLOP3.LUT P2, PT, PT, PT, PT, 0x80, 0x8 ;  /* 0x000000000008781c */ /* 0x000fe40003f4f070 */
[----:B------:R-:W-:Y:S01]  /*36a0*/  SHF.L.U32 R5, R9, 0x1f, RZ ;  /* 0x0000001f09057819 */ /* 0x000fe200000006ff */
[----:B------:R-:W-:Y:S02]  /*36b0*/  ULEA UR9, UR26, UR6, 0x3 ;  /* 0x000000061a097291 */ /* 0x000fe4000f8e18ff */
[----:B------:R-:W-:Y:S02]  /*36c0*/  ULEA UR10, UR26, UR29, 0x7 ;  /* 0x0000001d1a0a7291 */ /* 0x000fe4000f8e38ff */
[----:B-1----:R-:W-:-:S06]  /*36d0*/  UISETP.GE.AND UP0, UPT, UR7, 0x1, UPT ;  /* 0x000000010700788c */ /* 0x002fcc000bf06270 */
[----:B------:R-:W-:-:S05]  /*36e0*/  PLOP3.LUT P0, PT, PT, PT, UP0, 0x80, 0x8 ;  /* 0x000000000008781c */ /* 0x000fca0003f0f008 */
[----:B------:R-:W-:-:S08]  /*36f0*/  @UP0 ULEA UR7, UR25, UR6, 0x3 ;  /* 0x0000000619070291 */ /* 0x000fd0000f8e18ff */
[----:B------:R-:W-:-:S04]  /*3700*/  @P0 SHF.L.U32 R0, R2, 0x1f, RZ ;  /* 0x0000001f02000819 */ /* 0x000fc800000006ff */
[----:B------:R1:W2:Y:S01]  /*3710*/  @P0 SYNCS.PHASECHK.TRANS64.TRYWAIT P2, [UR7], R0 ;  /* 0x00000000ff0005a7 */ /* 0x0002a20008041107 */
[----:B------:R-:W3:Y:S02]  /*3720*/  SYNCS.PHASECHK.TRANS64.TRYWAIT P0, [UR9+0x120], R5 ;  /* 0x00012005ff0075a7 */ /* 0x000ee40008001109 */
[----:B-123--:R-:W-:Y:S05]  /*3730*/  @!P0 BRA `(.L_x_67) ;  /* 0x0000009000a08947 */ /* 0x00efea0003800000 */
.L_x_213:
[----:B------:R-:W-:Y:S05]  /*3740*/  BRA.U !UP0, `(.L_x_68) ;  /* 0x0000000508047547 */ /* 0x000fea000b800000 */
[----:B------:R-:W-:Y:S01]  /*3750*/  HFMA2 R4, -RZ, RZ, 0, 0.0005035400390625 ;  /* 0x00001020ff047431 */ /* 0x000fe200000001ff */
[----:B------:R-:W-:Y:S01]  /*3760*/  UMOV UR24, URZ ;  /* 0x000000ff00187c82 */ /* 0x000fe20008000000 */
[----:B------:R-:W-:Y:S01]  /*3770*/  UMOV UR23, 0x1 ;  /* 0x0000000100177882 */ /* 0x000fe20000000000 */
[----:B------:R-:W-:Y:S01]  /*3780*/  UMOV UR17, UR25 ;  /* 0x0000001900117c82 */ /* 0x000fe20008000000 */
[----:B------:R-:W-:Y:S01]  /*3790*/  UMOV UR22, UR13 ;  /* 0x0000000d00167c82 */ /* 0x000fe20008000000 */
[----:B------:R-:W-:Y:S01]  /*37a0*/  UMOV UR20, UR21 ;  /* 0x0000001500147c82 */ /* 0x000fe20008000000 */
[----:B------:R-:W-:-:S05]  /*37b0*/  UMOV UR19, URZ ;  /* 0x000000ff00137c82 */ /* 0x000fca0008000000 */
.L_x_72:
[----:B------:R-:W-:Y:S02]  /*37c0*/  UIADD3 UR22, UPT, UPT, UR22, 0x1, URZ ;  /* 0x0000000116167890 */ /* 0x000fe4000fffe0ff */
[----:B---3--:R-:W-:Y:S02]  /*37d0*/  ULEA UR8, UR17, UR6, 0x3 ;  /* 0x0000000611087291 */ /* 0x008fe4000f8e18ff */
[----:B------:R-:W-:Y:S01]  /*37e0*/  UISETP.NE.AND UP0, UPT, UR22, URZ, UPT ;  /* 0x000000ff1600728c */ /* 0x000fe2000bf05270 */
[----:B--2---:R-:W-:Y:S10]  /*37f0*/  @P2 BRA `(.L_x_69) ;  /* 0x00000000000c2947 */ /* 0x004ff40003800000 */
[----:B-1----:R-:W-:Y:S04]  /*3800*/  SHF.L.U32 R5, R2, 0x1f, RZ ;  /* 0x0000001f02057819 */ /* 0x002fe800000006ff */
[----:B------:R-:W1:Y:S02]  /*3810*/  SYNCS.PHASECHK.TRANS64.TRYWAIT P0, [UR8], R5 ;  /* 0x00000005ff0075a7 */ /* 0x000e640008001108 */
[----:B-1----:R-:W-:Y:S05]  /*3820*/  @!P0 BRA `(.L_x_70) ;  /* 0x00000090007c8947 */ /* 0x002fea0003800000 */
.L_x_69:
[----:B------:R-:W-:Y:S01]  /*3830*/  UISETP.NE.AND UP1, UPT, UR20, 0x1, UPT ;  /* 0x000000011400788c */ /* 0x000fe2000bf25270 */
[----:B------:R-:W-:Y:S01]  /*3840*/  PLOP3.LUT P2, PT, PT, PT, PT, 0x80, 0x8 ;  /* 0x000000000008781c */ /* 0x000fe20003f4f070 */
[----:B------:R-:W-:Y:S04]  /*3850*/  UIADD3 UR25, UPT, UPT, UR17, 0x1, URZ ;  /* 0x0000000111197890 */ /* 0x000fe8000fffe0ff */
[----:B------:R-:W-:Y:S01]  /*3860*/  UISETP.NE.AND UP2, UPT, UR25, 0xa, UPT ;  /* 0x0000000a1900788c */ /* 0x000fe2000bf45270 */
[----:B------:R-:W-:Y:S03]  /*3870*/  PLOP3.LUT P0, PT, PT, PT, UP1, 0x80, 0x8 ;  /* 0x000000000008781c */ /* 0x000fe60003f0f018 */
[----:B------:R-:W-:Y:S02]  /*3880*/  USEL UR18, URZ, 0x1, UP2 ;  /* 0x00000001ff127887 */ /* 0x000fe40009000000 */
[----:B------:R-:W-:Y:S04]  /*3890*/  USEL UR25, UR25, URZ, UP2 ;  /* 0x000000ff19197287 */ /* 0x000fe80009000000 */
[----:B------:R-:W-:Y:S01]  /*38a0*/  @UP1 ULEA UR7, UR25, UR6, 0x3 ;  /* 0x0000000619071291 */ /* 0x000fe2000f8e18ff */
[----:B------:R-:W-:Y:S04]  /*38b0*/  LOP3.LUT R2, R2, UR18, RZ, 0x3c, !PT ;  /* 0x0000001202027c12 */ /* 0x000fe8000f8e3cff */
[----:B-1----:R-:W-:Y:S04]  /*38c0*/  @P0 SHF.L.U32 R0, R2, 0x1f, RZ ;  /* 0x0000001f02000819 */ /* 0x002fe800000006ff */
[----:B------:R1:W2:Y:S01]  /*38d0*/  @P0 SYNCS.PHASECHK.TRANS64.TRYWAIT P2, [UR7], R0 ;  /* 0x00000000ff0005a7 */ /* 0x0002a20008041107 */
[----:B------:R-:W-:Y:S04]  /*38e0*/  ULOP3.LUT UR7, UR23, 0x1, URZ, 0xc0, !UPT ;  /* 0x0000000117077892 */ /* 0x000fe8000f8ec0ff */
[----:B------:R-:W-:Y:S09]  /*38f0*/  UISETP.NE.U32.AND UP1, UPT, UR7, 0x1, UPT ;  /* 0x000000010700788c */ /* 0x000ff2000bf25070 */
[----:B------:R-:W-:Y:S05]  /*3900*/  BRA.U UP1, `(.L_x_71) ;  /* 0x0000000101107547 */ /* 0x000fea000b800000 */
[----:B------:R-:W-:Y:S01]  /*3910*/  ULEA UR30, UR17, UR16, 0x7 ;  /* 0x00000010111e7291 */ /* 0x000fe2000f8e38ff */
[----:B------:R-:W-:Y:S08]  /*3920*/  UMOV UR31, 0x4008 ;  /* 0x00004008001f7882 */ /* 0x000ff00000000000 */
[----:B------:R3:W-:Y:S01]  /*3930*/  UTCCP.T.S.2CTA.128dp128bit tmem[UR29+0x100], gdesc[UR30] ;  /* 0x0001001e1d0079e7 */ /* 0x0007e20008380000 */
[----:B------:R-:W-:Y:S02]  /*3940*/  NOP ;  /* 0x0000000000007918 */ /* 0x000fe40000000000 */
.L_x_71:
[----:B------:R-:W-:Y:S01]  /*3950*/  ELECT P0, URZ, PT ;  /* 0x0000000000ff782f */ /* 0x000fe20003800000 */
[----:B------:R-:W-:Y:S02]  /*3960*/  ULEA UR7, UR24, UR28, 0x1 ;  /* 0x0000001c18077291 */ /* 0x000fe4000f8e08ff */
[----:B------:R-:W-:Y:S02]  /*3970*/  ULEA UR32, UR17, UR15, 0x9 ;  /* 0x0000000f11207291 */ /* 0x000fe4000f8e48ff */
[----:B------:R-:W-:Y:S02]  /*3980*/  UIADD3 UR18, UPT, UPT, UR7, 0x1, URZ ;  /* 0x0000000107127890 */ /* 0x000fe4000fffe0ff */
[----:B------:R-:W-:Y:S02]  /*3990*/  UISETP.NE.U32.AND UP1, UPT, UR19, URZ, UPT ;  /* 0x000000ff1300728c */ /* 0x000fe4000bf25070 */
[----:B---3--:R-:W-:Y:S02]  /*39a0*/  ULOP3.LUT UR31, UR18, 0x1, URZ, 0xc0, !UPT ;  /* 0x00000001121f7892 */ /* 0x008fe4000f8ec0ff */
[----:B------:R-:W-:Y:S02]  /*39b0*/  ULOP3.LUT UR38, UR7, 0xfffffffe, URZ, 0xc0, !UPT ;  /* 0xfffffffe07267892 */ /* 0x000fe4000f8ec0ff */
[----:B------:R-:W-:Y:S01]  /*39c0*/  @P0 R2UR UR30, R4 ;  /* 0x00000000041e02ca */ /* 0x000fe200000e0000 */
[----:B------:R-:W-:Y:S02]  /*39d0*/  ULOP3.LUT UR31, UR31, 0x14, URZ, 0xfc, !UPT ;  /* 0x000000141f1f7892 */ /* 0x000fe4000f8efcff */
[----:B------:R-:W-:Y:S02]  /*39e0*/  UIADD3 UR36, UPT, UPT, UR32, 0x4, URZ ;  /* 0x0000000420247890 */ /* 0x000fe4000fffe0ff */
[----:B------:R-:W-:Y:S02]  /*39f0*/  ULOP3.LUT UR40, UR18, 0xfffffffe, URZ, 0xc0, !UPT ;  /* 0xfffffffe12287892 */ /* 0x000fe4000f8ec0ff */
[----:B------:R-:W-:Y:S01]  /*3a00*/  UIADD3 UR8, UPT, UPT, UR8, 0x50, URZ ;  /* 0x0000005008087890 */ /* 0x000fe2000fffe0ff */
[----:B------:R-:W-:Y:S01]  /*3a10*/  IMAD.U32 R5, RZ, RZ, UR31 ;  /* 0x0000001fff057e24 */ /* 0x000fe2000f8e00ff */
[----:B------:R-:W-:Y:S02]  /*3a20*/  UIADD3 UR23, UPT, UPT, UR23, 0x1, URZ ;  /* 0x0000000117177890 */ /* 0x000fe4000fffe0ff */
[----:B------:R-:W-:Y:S02]  /*3a30*/  UIADD3 UR20, UPT, UPT, UR20, -0x1, URZ ;  /* 0xffffffff14147890 */ /* 0x000fe4000fffe0ff */
[----:B------:R-:W-:Y:S01]  /*3a40*/  ULOP3.LUT UR24, UR24, 0x1, URZ, 0x3c, !UPT ;  /* 0x0000000118187892 */ /* 0x000fe2000f8e3cff */
[----:B-1----:R-:W-:Y:S01]  /*3a50*/  IMAD.U32 R0, RZ, RZ, UR30 ;  /* 0x0000001eff007e24 */ /* 0x002fe2000f8e00ff */
[----:B------:R-:W-:Y:S01]  /*3a60*/  ULEA UR30, UR17, UR14, 0x9 ;  /* 0x0000000e111e7291 */ /* 0x000fe2000f8e48ff */
[----:B------:R-:W-:Y:S01]  /*3a70*/  UMOV UR33, 0x40004040 ;  /* 0x4000404000217882 */ /* 0x000fe20000000000 */
[----:B------:R-:W-:Y:S02]  /*3a80*/  UMOV UR31, 0x80004020 ;  /* 0x80004020001f7882 */ /* 0x000fe40000000000 */
[----:B------:R-:W-:Y:S01]  /*3a90*/  UIADD3 UR34, UPT, UPT, UR30, 0x2, URZ ;  /* 0x000000021e227890 */ /* 0x000fe2000fffe0ff */
[----:B------:R-:W-:Y:S01]  /*3aa0*/  @P0 PRMT R0, R5, 0x5410, R0 ;  /* 0x0000541005000816 */ /* 0x000fe20000000000 */
[----:B------:R-:W-:Y:S01]  /*3ab0*/  UMOV UR39, UR27 ;  /* 0x0000001b00277c82 */ /* 0x000fe20008000000 */
[----:B------:R-:W-:Y:S01]  /*3ac0*/  UMOV UR37, 0x40004040 ;  /* 0x4000404000257882 */ /* 0x000fe20000000000 */
[----:B------:R-:W-:Y:S01]  /*3ad0*/  UMOV UR35, 0x80004020 ;  /* 0x8000402000237882 */ /* 0x000fe20000000000 */
[----:B------:R-:W-:Y:S01]  /*3ae0*/  @P0 R2UR UR17, R0 ;  /* 0x00000000001102ca */ /* 0x000fe200000e0000 */
[----:B------:R3:W-:Y:S01]  /*3af0*/  UTCHMMA.2CTA gdesc[UR30], gdesc[UR32], tmem[UR10], tmem[UR38], idesc[UR39], UP1 ;  /* 0x00ff26201e0075ea */ /* 0x0007e20008a0000a */
[----:B------:R-:W-:Y:S11]  /*3b00*/  UMOV UR19, 0x1 ;  /* 0x0000000100137882 */ /* 0x000ff60000000000 */
[----:B------:R-:W-:Y:S01]  /*3b10*/  UMOV UR41, UR17 ;  /* 0x0000001100297c82 */ /* 0x000fe20008000000 */
[----:B------:R-:W-:Y:S01]  /*3b20*/  UMOV UR17, UR25 ;  /* 0x0000001900117c82 */ /* 0x000fe20008000000 */
[----:B------:R3:W-:Y:S01]  /*3b30*/  UTCHMMA.2CTA gdesc[UR34], gdesc[UR36], tmem[UR10], tmem[UR40], idesc[UR41], UPT ;  /* 0x00ff2824220075ea */ /* 0x0007e2000ba0000a */
[----:B------:R3:W-:Y:S01]  /*3b40*/  UTCBAR.2CTA.MULTICAST [UR8], URZ, UR12 ;  /* 0x000000ff080073e9 */ /* 0x0007e2000820080c */
[----:B------:R-:W-:Y:S05]  /*3b50*/  BRA.U UP0, `(.L_x_72) ;  /* 0xfffffffd00187547 */ /* 0x000fea000b83ffff */
.L_x_68:
[----:B------:R-:W-:-:S09]  /*3b60*/  UIADD3 UR9, UPT, UPT, UR9, 0x110, URZ ;  /* 0x0000011009097890 */ /* 0x000fd2000fffe0ff */
[----:B------:R4:W-:Y:S01]  /*3b70*/  UTCBAR.2CTA.MULTICAST [UR9], URZ, UR11 ;  /* 0x000000ff090073e9 */ /* 0x0009e2000820080b */
[----:B------:R-:W-:Y:S02]  /*3b80*/  NOP ;  /* 0x0000000000007918 */ /* 0x000fe40000000000 */
.L_x_66:
[----:B------:R-:W-:Y:S01]  /*3b90*/  UIADD3 UR26, UPT, UPT, UR26, 0x1, URZ ;  /* 0x000000011a1a7890 */ /* 0x000fe2000fffe0ff */
[----:B------:R-:W-:-:S03]  /*3ba0*/  ISETP.NE.AND P0, PT, R8, 0x2, PT ;  /* 0x000000020800780c */ /* 0x000fc60003f05270 */
[----:B------:R-:W-:Y:S01]  /*3bb0*/  UISETP.NE.AND UP0, UPT, UR26, 0x2, UPT ;  /* 0x000000021a00788c */ /* 0x000fe2000bf05270 */
[----:B-1----:R-:W-:Y:S02]  /*3bc0*/  SEL R0, RZ, 0x1, P0 ;  /* 0x00000001ff007807 */ /* 0x002fe40000000000 */
[----:B------:R-:W-:Y:S01]  /*3bd0*/  SEL R8, R8, RZ, P0 ;  /* 0x000000ff08087207 */ /* 0x000fe20000000000 */
[----:B------:R-:W-:Y:S01]  /*3be0*/  USEL UR7, URZ, 0x1, UP0 ;  /* 0x00000001ff077887 */ /* 0x000fe20008000000 */
[----:B------:R-:W-:Y:S01]  /*3bf0*/  LOP3.LUT R3, R3, R0, RZ, 0x3c, !PT ;  /* 0x0000000003037212 */ /* 0x000fe200078e3cff */
[----:B------:R-:W-:-:S04]  /*3c00*/  USEL UR26, UR26, URZ, UP0 ;  /* 0x000000ff1a1a7287 */ /* 0x000fc80008000000 */
[----:B------:R-:W-:Y:S01]  /*3c10*/  LOP3.LUT R9, R9, UR7, RZ, 0x3c, !PT ;  /* 0x0000000709097c12 */ /* 0x000fe2000f8e3cff */
[----:B------:R-:W-:Y:S07]  /*3c20*/  @P1 BRA `(.L_x_73) ;  /* 0xfffffff8004c1947 */ /* 0x000fee000383ffff */
[----:B------:R-:W1:Y:S01]  /*3c30*/  S2UR UR7, SR_CgaCtaId ;  /* 0x00000000000779c3 */ /* 0x000e620000008800 */
[----:B------:R-:W-:Y:S01]  /*3c40*/  ELECT P0, URZ, PT ;  /* 0x0000000000ff782f */ /* 0x000fe20003800000 */
[----:B------:R-:W-:Y:S01]  /*3c50*/  HFMA2 R0, -RZ, RZ, 0, 5.9604644775390625e-08 ;  /* 0x00000001ff007431 */ /* 0x000fe200000001ff */
[----:B---3--:R-:W-:-:S05]  /*3c60*/  UMOV UR8, 0x40 ;  /* 0x0000004000087882 */ /* 0x008fca0000000000 */
[----:B------:R-:W-:Y:S01]  /*3c70*/  UVIRTCOUNT.DEALLOC.SMPOOL 0x80 ;  /* 0x000000800000784c */ /* 0x000fe20000000000 */
[----:B------:R-:W-:Y:S02]  /*3c80*/  UISETP.NE.AND UP0, UPT, UR4, URZ, UPT ;  /* 0x000000ff0400728c */ /* 0x000fe4000bf05270 */
[----:B-1----:R-:W-:-:S09]  /*3c90*/  ULEA UR7, UR7, UR8, 0x18 ;  /* 0x0000000807077291 */ /* 0x002fd2000f8ec0ff */
[----:B------:R1:W-:Y:S01]  /*3ca0*/  @P0 STS.U8 [UR7+0x1c], R0 ;  /* 0x00001c00ff000988 */ /* 0x0003e20008000007 */
[----:B------:R-:W-:Y:S05]  /*3cb0*/  BRA.U UP0, `(.L_x_74) ;  /* 0x0000000100587547 */ /* 0x000fea000b800000 */
[----:B------:R-:W-:Y:S01]  /*3cc0*/  UIADD3 UR8, UPT, UPT, UR6, 0x120, URZ ;  /* 0x0000012006087890 */ /* 0x000fe2000fffe0ff */
[----:B------:R-:W-:-:S03]  /*3cd0*/  SHF.L.U32 R3, R9, 0x1f, RZ ;  /* 0x0000001f09037819 */ /* 0x000fc600000006ff */
[----:B------:R-:W-:-:S09]  /*3ce0*/  ULEA UR4, UR26, UR8, 0x3 ;  /* 0x000000081a047291 */ /* 0x000fd2000f8e18ff */
[----:B------:R-:W3:Y:S02]  /*3cf0*/  SYNCS.PHASECHK.TRANS64.TRYWAIT P0, [UR4], R3 ;  /* 0x00000003ff0075a7 */ /* 0x000ee40008001104 */
[----:B---3--:R-:W-:Y:S05]  /*3d00*/  @!P0 BRA `(.L_x_75) ;  /* 0x0000008c005c8947 */ /* 0x008fea0003800000 */
.L_x_216:
[----:B----4-:R-:W-:-:S04]  /*3d10*/  UIADD3 UR9, UPT, UPT, UR26, 0x1, URZ ;  /* 0x000000011a097890 */ /* 0x010fc8000fffe0ff */
[----:B------:R-:W-:-:S04]  /*3d20*/  UISETP.NE.AND UP1, UPT, UR9, 0x2, UPT ;  /* 0x000000020900788c */ /* 0x000fc8000bf25270 */
[----:B------:R-:W-:Y:S02]  /*3d30*/  USEL UR4, URZ, 0x1, UP1 ;  /* 0x00000001ff047887 */ /* 0x000fe40008800000 */
[----:B------:R-:W-:-:S04]  /*3d40*/  USEL UR9, UR9, URZ, UP1 ;  /* 0x000000ff09097287 */ /* 0x000fc80008800000 */
[----:B------:R-:W-:Y:S01]  /*3d50*/  ULEA UR9, UR9, UR8, 0x3 ;  /* 0x0000000809097291 */ /* 0x000fe2000f8e18ff */
[----:B-1----:R-:W-:-:S04]  /*3d60*/  LOP3.LUT R3, R9, UR4, RZ, 0x3c, !PT ;  /* 0x0000000409037c12 */ /* 0x002fc8000f8e3cff */
[----:B------:R-:W-:Y:S01]  /*3d70*/  SHF.L.U32 R3, R3, 0x1f, RZ ;  /* 0x0000001f03037819 */ /* 0x000fe200000006ff */
[----:B------:R-:W-:-:S04]  /*3d80*/  IMAD.U32 R0, RZ, RZ, UR9 ;  /* 0x00000009ff007e24 */ /* 0x000fc8000f8e00ff */
[----:B------:R1:W3:Y:S03]  /*3d90*/  SYNCS.PHASECHK.TRANS64.TRYWAIT P0, [R0+URZ], R3 ;  /* 0x00000003000075a7 */ /* 0x0002e600080011ff */
[----:B---3--:R-:W-:Y:S05]  /*3da0*/  @!P0 NANOSLEEP.SYNCS 0x989680 ;  /* 0x009896800000895d */ /* 0x008fea0003900000 */
[----:B------:R-:W3:Y:S02]  /*3db0*/  @!P0 SYNCS.PHASECHK.TRANS64 P0, [R0+URZ], R3 ;  /* 0x00000003000085a7 */ /* 0x000ee400080010ff */
[----:B---3--:R-:W-:Y:S05]  /*3dc0*/  @P0 BRA `(.L_x_76) ;  /* 0x0000000000200947 */ /* 0x008fea0003800000 */
.L_x_77:
[----:B---3--:R3:W4:Y:S02]  /*3dd0*/  SYNCS.PHASECHK.TRANS64.TRYWAIT P0, [R0+URZ], R3 ;  /* 0x00000003000075a7 */ /* 0x00872400080011ff */
[----:B----4-:R-:W-:Y:S05]  /*3de0*/  @!P0 NANOSLEEP.SYNCS 0x989680 ;  /* 0x009896800000895d */ /* 0x010fea0003900000 */
[----:B------:R-:W4:Y:S02]  /*3df0*/  @!P0 SYNCS.PHASECHK.TRANS64 P0, [R0+URZ], R3 ;  /* 0x00000003000085a7 */ /* 0x000f2400080010ff */
[----:B----4-:R-:W-:Y:S05]  /*3e00*/  @!P0 BRA `(.L_x_77) ;  /* 0xfffffffc00f08947 */ /* 0x010fea000383ffff */
[----:B------:R-:W-:Y:S05]  /*3e10*/  BRA `(.L_x_76) ;  /* 0x00000000000c7947 */ /* 0x000fea0003800000 */
.L_x_74:
[----:B------:R-:W-:-:S04]  /*3e20*/  UIADD3 UR4, UPT, UPT, UR6, 0x150, URZ ;  /* 0x0000015006047890 */ /* 0x000fc8000fffe0ff */
[----:B------:R-:W-:-:S09]  /*3e30*/  UPRMT UR4, UR5, 0x654, UR4 ;  /* 0x0000065405047896 */ /* 0x000fd20008000004 */
[----:B------:R-:W-:Y:S03]  /*3e40*/  SYNCS.ARRIVE.TRANS64.RED.A1T0 RZ, [UR4], RZ ;  /* 0x000000ffffff79a7 */ /* 0x000fe60008100404 */
.L_x_76:
[----:B-1-3--:R-:W-:Y:S01]  /*3e50*/  SHF.L.U32 R3, RZ, 0x1f, RZ ;  /* 0x0000001fff037819 */ /* 0x00afe200000006ff */
[----:B------:R-:W-:Y:S01]  /*3e60*/  UIADD3 UR4, UPT, UPT, UR6, 0x150, URZ ;  /* 0x0000015006047890 */ /* 0x000fe2000fffe0ff */
[----:B------:R-:W-:Y:S02]  /*3e70*/  PLOP3.LUT P0, PT, PT, PT, UP0, 0x80, 0x8 ;  /* 0x000000000008781c */ /* 0x000fe40003f0f008 */
[----:B------:R-:W1:Y:S02]  /*3e80*/  SYNCS.PHASECHK.TRANS64.TRYWAIT P1, [UR6+0x150], R3 ;  /* 0x00015003ff0075a7 */ /* 0x000e640008021106 */
[----:B-1----:R-:W-:Y:S09]  /*3e90*/  @!P1 BRA `(.L_x_78) ;  /* 0x0000008c00109947 */ /* 0x002ff20003800000 */
.L_x_218:
[----:B------:R-:W-:Y:S02]  /*3ea0*/  @!UP0 UPRMT UR4, UR5, 0x654, UR4 ;  /* 0x0000065405048896 */ /* 0x000fe40008000004 */
[----:B------:R-:W-:Y:S01]  /*3eb0*/  ULOP3.LUT UR5, UR29, 0xffff, URZ, 0xc0, !UPT ;  /* 0x0000ffff1d057892 */ /* 0x000fe2000f8ec0ff */
[----:B------:R-:W-:-:S03]  /*3ec0*/  UMOV UR8, 0xffff ;  /* 0x0000ffff00087882 */ /* 0x000fc60000000000 */
[----:B------:R-:W-:-:S03]  /*3ed0*/  USHF.R.U32.HI UR5, URZ, 0x5, UR5 ;  /* 0x00000005ff057899 */ /* 0x000fc60008011605 */
[----:B------:R-:W-:Y:S01]  /*3ee0*/  @!P0 SYNCS.ARRIVE.TRANS64.RED.A1T0 RZ, [UR4], RZ ;  /* 0x000000ffffff89a7 */ /* 0x000fe20008100404 */
[----:B------:R-:W-:Y:S01]  /*3ef0*/  NOP ;  /* 0x0000000000007918 */ /* 0x000fe20000000000 */
[----:B-1----:R-:W1:Y:S01]  /*3f00*/  LDS R0, [UR7+0x14] ;  /* 0x00001407ff007984 */ /* 0x002e620008000800 */
[----:B------:R-:W-:Y:S01]  /*3f10*/  USHF.L.U32 UR8, UR8, UR5, URZ ;  /* 0x0000000508087299 */ /* 0x000fe200080006ff */
[----:B------:R-:W-:Y:S02]  /*3f20*/  UMOV UR4, 0x1 ;  /* 0x0000000100047882 */ /* 0x000fe40000000000 */
[----:B------:R-:W-:-:S03]  /*3f30*/  USHF.L.U32 UR4, UR4, UR5, URZ ;  /* 0x0000000504047299 */ /* 0x000fc600080006ff */
[----:B-1----:R-:W-:-:S04]  /*3f40*/  LOP3.LUT R0, R0, UR8, RZ, 0xc0, !PT ;  /* 0x0000000800007c12 */ /* 0x002fc8000f8ec0ff */
[----:B------:R-:W-:-:S13]  /*3f50*/  ISETP.NE.AND P0, PT, R0, UR8, PT ;  /* 0x0000000800007c0c */ /* 0x000fda000bf05270 */
[----:B------:R-:W-:Y:S05]  /*3f60*/  @P0 BRA `(.L_x_79) ;  /* 0x0000000000580947 */ /* 0x000fea0003800000 */
[----:B------:R-:W1:Y:S02]  /*3f70*/  LDS R0, [UR7+0x18] ;  /* 0x00001807ff007984 */ /* 0x000e640008000800 */
[----:B-1----:R-:W-:-:S04]  /*3f80*/  LOP3.LUT R0, R0, UR4, RZ, 0xc0, !PT ;  /* 0x0000000400007c12 */ /* 0x002fc8000f8ec0ff */
[----:B------:R-:W-:-:S13]  /*3f90*/  ISETP.NE.AND P0, PT, R0, UR4, PT ;  /* 0x0000000400007c0c */ /* 0x000fda000bf05270 */
[----:B------:R-:W-:Y:S05]  /*3fa0*/  @P0 BRA `(.L_x_80) ;  /* 0x00000000003c0947 */ /* 0x000fea0003800000 */
[----:B------:R-:W1:Y:S01]  /*3fb0*/  S2R R2, SR_LANEID ;  /* 0x0000000000027919 */ /* 0x000e620000000000 */
[----:B------:R-:W-:Y:S01]  /*3fc0*/  ULOP3.LUT UR8, URZ, UR8, URZ, 0x33, !UPT ;  /* 0x00000008ff087292 */ /* 0x000fe2000f8e33ff */
[----:B------:R-:W-:Y:S01]  /*3fd0*/  LOP3.LUT R4, RZ, UR4, RZ, 0x33, !PT ;  /* 0x00000004ff047c12 */ /* 0x000fe2000f8e33ff */
[----:B------:R-:W-:Y:S02]  /*3fe0*/  VOTEU.ANY UR6, UPT, PT ;  /* 0x0000000000067886 */ /* 0x000fe400038e0100 */
[----:B------:R-:W-:Y:S01]  /*3ff0*/  UFLO.U32 UR6, UR6 ;  /* 0x00000006000672bd */ /* 0x000fe200080e0000 */
[----:B------:R-:W3:Y:S01]  /*4000*/  REDUX UR4, R4 ;  /* 0x00000000040473c4 */ /* 0x000ee20000000000 */
[----:B------:R-:W-:-:S06]  /*4010*/  IMAD.U32 R0, RZ, RZ, UR8 ;  /* 0x00000008ff007e24 */ /* 0x000fcc000f8e00ff */
[----:B------:R1:W-:Y:S01]  /*4020*/  UTCATOMSWS.AND URZ, UR8 ;  /* 0x0000000800ff79e3 */ /* 0x0003e20008000000 */
[----:B------:R-:W2:Y:S01]  /*4030*/  REDUX UR5, R0 ;  /* 0x00000000000573c4 */ /* 0x000ea20000000000 */
[----:B-1----:R-:W-:Y:S01]  /*4040*/  ISETP.EQ.U32.AND P0, PT, R2, UR6, PT ;  /* 0x0000000602007c0c */ /* 0x002fe2000bf02070 */
[----:B---3--:R-:W-:Y:S01]  /*4050*/  IMAD.U32 R2, RZ, RZ, UR4 ;  /* 0x00000004ff027e24 */ /* 0x008fe2000f8e00ff */
[----:B--2---:R-:W-:-:S11]  /*4060*/  MOV R3, UR5 ;  /* 0x0000000500037c02 */ /* 0x004fd60008000f00 */
[----:B------:R1:W-:Y:S04]  /*4070*/  @P0 ATOMS.AND RZ, [UR7+0x14], R3 ;  /* 0x00001403ffff098c */ /* 0x0003e8000a800007 */
[----:B------:R1:W-:Y:S01]  /*4080*/  @P0 ATOMS.AND RZ, [UR7+0x18], R2 ;  /* 0x00001802ffff098c */ /* 0x0003e2000a800007 */
[----:B------:R-:W-:Y:S05]  /*4090*/  BRA `(.L_x_81) ;  /* 0x0000000000147947 */ /* 0x000fea0003800000 */
.L_x_80:
[----:B------:R-:W-:Y:S02]  /*40a0*/  MOV R2, 0x40c0 ;  /* 0x000040c000027802 */ /* 0x000fe40000000f00 */
[----:B--2-45:R-:W-:Y:S05]  /*40b0*/  CALL.REL.NOINC `($__internal_0_$__cuda_sm10x_tcgen05_guardrail_trap_col_being_dealloced_not_returned_by_alloc) ;  /* 0x0000009000a07944 */ /* 0x034fea0003c00000 */
[----:B------:R-:W-:Y:S05]  /*40c0*/  BRA `(.L_x_81) ;  /* 0x0000000000087947 */ /* 0x000fea0003800000 */
.L_x_79:
[----:B------:R-:W-:Y:S02]  /*40d0*/  MOV R2, 0x40f0 ;  /* 0x000040f000027802 */ /* 0x000fe40000000f00 */
[----:B--2-45:R-:W-:Y:S05]  /*40e0*/  CALL.REL.NOINC `($__internal_2_$__cuda_sm10x_tcgen05_guardrail_trap_unallocated_columns_being_dealloced) ;  /* 0x0000009000ac7944 */ /* 0x034fea0003c00000 */
.L_x_81:
[----:B------:R-:W-:Y:S01]  /*40f0*/  NOP ;  /* 0x0000000000007918 */ /* 0x000fe20000000000 */
[----:B----4-:R-:W-:Y:S05]  /*4100*/  EXIT ;  /* 0x000000000000794d */ /* 0x010fea0003800000 */
.L_x_53:
[----:B------:R-:W-:-:S09]  /*4110*/  UISETP.NE.OR UP5, UPT, UR10, 0x3, !UP5 ;  /* 0x000000030a00788c */ /* 0x000fd2000efa5670 */
[----:B------:R-:W-:Y:S05]  /*4120*/  BRA.U UP5, `(.L_x_82) ;  /* 0x0000002105107547 */ /* 0x000fea000b800000 */
[----:B------:R-:W1:Y:S01]  /*4130*/  LDC R0, c[0x0][0xd30] ;  /* 0x00034c00ff007b82 */ /* 0x000e620000000800 */
[----:B------:R-:W2:Y:S01]  /*4140*/  LDCU.64 UR6, c[0x0][0xa88] ;  /* 0x00015100ff0677ac */ /* 0x000ea20008000a00 */
[----:B------:R-:W-:Y:S02]  /*4150*/  HFMA2 R31, -RZ, RZ, 0, 0 ;  /* 0x00000000ff1f7431 */ /* 0x000fe400000001ff */
[----:B-----5:R-:W-:Y:S01]  /*4160*/  IMAD.MOV.U32 R32, RZ, RZ, RZ ;  /* 0x000000ffff207224 */ /* 0x020fe200078e00ff */
[----:B------:R-:W3:Y:S01]  /*4170*/  LDCU.64 UR4, c[0x0][0xa90] ;  /* 0x00015200ff0477ac */ /* 0x000ee20008000a00 */
[----:B------:R-:W-:Y:S02]  /*4180*/  IMAD.MOV.U32 R29, RZ, RZ, 0x2000 ;  /* 0x00002000ff1d7424 */ /* 0x000fe400078e00ff */
[----:B------:R-:W4:Y:S01]  /*4190*/  LDC R23, c[0x0][0x370] ;  /* 0x0000dc00ff177b82 */ /* 0x000f220000000800 */
[----:B------:R-:W-:Y:S02]  /*41a0*/  UISETP.NE.AND UP2, UPT, UR10, 0x2, UPT ;  /* 0x000000020a00788c */ /* 0x000fe4000bf45270 */
[----:B------:R-:W-:-:S05]  /*41b0*/  UPLOP3.LUT UP1, UPT, UPT, UPT, UPT, 0x40, 0x4 ;  /* 0x000000000004789c */ /* 0x000fca0003f2e870 */
[----:B------:R-:W4:Y:S01]  /*41c0*/  LDC R8, c[0x0][0xd0c] ;  /* 0x00034300ff087b82 */ /* 0x000f220000000800 */
[----:B--2---:R-:W-:-:S03]  /*41d0*/  UISETP.NE.U32.AND UP5, UPT, UR6, URZ, UPT ;  /* 0x000000ff0600728c */ /* 0x004fc6000bfa5070 */
[----:B------:R-:W-:Y:S01]  /*41e0*/  UMOV UR6, 0x400 ;  /* 0x0000040000067882 */ /* 0x000fe20000000000 */
[----:B---3--:R-:W-:-:S03]  /*41f0*/  UISETP.NE.U32.AND UP6, UPT, UR4, URZ, UPT ;  /* 0x000000ff0400728c */ /* 0x008fc6000bfc5070 */
[----:B------:R-:W2:Y:S01]  /*4200*/  LDC R22, c[0x0][0xd20] ;  /* 0x00034800ff167b82 */ /* 0x000ea20000000800 */
[----:B------:R-:W-:Y:S01]  /*4210*/  ULEA UR6, UR37, UR6, 0x18 ;  /* 0x0000000625067291 */ /* 0x000fe2000f8ec0ff */
[----:B-1----:R-:W-:Y:S01]  /*4220*/  ISETP.NE.AND P1, PT, R0, 0x1, PT ;  /* 0x000000010000780c */ /* 0x002fe20003f25270 */
[----:B------:R-:W-:Y:S02]  /*4230*/  UISETP.NE.AND.EX UP5, UPT, UR7, URZ, UPT, UP5 ;  /* 0x000000ff0700728c */ /* 0x000fe4000bfa5350 */
[----:B------:R-:W-:Y:S02]  /*4240*/  USEL UR7, URZ, 0x1, UP2 ;  /* 0x00000001ff077887 */ /* 0x000fe40009000000 */
[----:B------:R-:W-:Y:S01]  /*4250*/  UIADD3 UR65, UPT, UPT, UR6, 0xa0, URZ ;  /* 0x000000a006417890 */ /* 0x000fe2000fffe0ff */
[----:B------:R-:W1:Y:S01]  /*4260*/  LDC.64 R36, c[0x0][0x348] ;  /* 0x0000d200ff247b82 */ /* 0x000e620000000a00 */
[----:B------:R-:W-:Y:S02]  /*4270*/  UIADD3 UR57, UPT, UPT, UR6, 0xa8, URZ ;  /* 0x000000a806397890 */ /* 0x000fe4000fffe0ff */
[----:B------:R-:W-:-:S02]  /*4280*/  UIADD3 UR49, UPT, UPT, UR6, 0xb0, URZ ;  /* 0x000000b006317890 */ /* 0x000fc4000fffe0ff */
[----:B------:R-:W-:Y:S02]  /*4290*/  UIADD3 UR41, UPT, UPT, UR6, 0xb8, URZ ;  /* 0x000000b806297890 */ /* 0x000fe4000fffe0ff */
[----:B------:R-:W-:Y:S01]  /*42a0*/  UISETP.NE.AND.EX UP6, UPT, UR5, URZ, UPT, UP6 ;  /* 0x000000ff0500728c */ /* 0x000fe2000bfc5360 */
[----:B------:R-:W3:Y:S08]  /*42b0*/  LDC.64 R18, c[0x0][0xd10] ;  /* 0x00034400ff127b82 */ /* 0x000ef00000000a00 */
[----:B------:R-:W1:Y:S08]  /*42c0*/  LDC.64 R6, c[0x0][0xd18] ;  /* 0x00034600ff067b82 */ /* 0x000e700000000a00 */
[----:B------:R-:W1:Y:S08]  /*42d0*/  LDC.64 R4, c[0x0][0xd28] ;  /* 0x00034a00ff047b82 */ /* 0x000e700000000a00 */
[----:B--2-4-:R-:W1:Y:S02]  /*42e0*/  LDC R28, c[0x0][0x374] ;  /* 0x0000dd00ff1c7b82 */ /* 0x014e640000000800 */
.L_x_97:
[C---:B------:R-:W-:Y:S02]  /*42f0*/  LEA R0, R32.reuse, UR6, 0x3 ;  /* 0x0000000620007c11 */ /* 0x040fe4000f8e18ff */
[----:B------:R-:W-:Y:S02]  /*4300*/  SHF.L.U32 R3, R31, 0x1f, RZ ;  /* 0x0000001f1f037819 */ /* 0x000fe400000006ff */
[----:B------:R-:W-:Y:S02]  /*4310*/  LEA R24, R32, UR6, 0x4 ;  /* 0x0000000620187c11 */ /* 0x000fe4000f8e20ff */
[----:B--2---:R-:W2:Y:S02]  /*4320*/  SYNCS.PHASECHK.TRANS64.TRYWAIT P0, [R0+URZ+0xf0], R3 ;  /* 0x0000f003000075a7 */ /* 0x004ea400080011ff */
[----:B--2---:R-:W-:Y:S05]  /*4330*/  @!P0 BRA `(.L_x_83) ;  /* 0x0000008800008947 */ /* 0x004fea0003800000 */
.L_x_219:
[----:B------:R-:W-:Y:S01]  /*4340*/  ISETP.GE.AND P0, PT, R2, 0x1, PT ;  /* 0x000000010200780c */ /* 0x000fe20003f06270 */
[----:B------:R-:W4:Y:S01]  /*4350*/  LDS.128 R24, [R24+0x160] ;  /* 0x0001600018187984 */ /* 0x000f220000000c00 */
[----:B--2---:R-:W-:Y:S01]  /*4360*/  VIADD R0, R0, 0x100 ;  /* 0x0000010000007836 */ /* 0x004fe20000000000 */
[----:B------:R-:W-:Y:S01]  /*4370*/  @!PT LDS RZ, [RZ] ;  /* 0x00000000fffff984 */ /* 0x000fe20000000800 */
[----:B------:R-:W-:Y:S01]  /*4380*/  @!PT LDS RZ, [RZ] ;  /* 0x00000000fffff984 */ /* 0x000fe20000000800 */
[----:B------:R-:W-:Y:S01]  /*4390*/  @!PT LDS RZ, [RZ] ;  /* 0x00000000fffff984 */ /* 0x000fe20000000800 */
[----:B------:R-:W-:Y:S01]  /*43a0*/  @!PT LDS RZ, [RZ] ;  /* 0x00000000fffff984 */ /* 0x000fe20000000800 */
[----:B------:R2:W-:Y:S06]  /*43b0*/  MEMBAR.ALL.CTA ;  /* 0x0000000000007992 */ /* 0x0005ec0000008000 */
[----:B--2---:R-:W2:Y:S01]  /*43c0*/  FENCE.VIEW.ASYNC.S ;  /* 0x00000000000073c6 */ /* 0x004ea20000000000 */
[----:B------:R-:W-:Y:S04]  /*43d0*/  PRMT R0, RZ, 0x654, R0 ;  /* 0x00000654ff007816 */ /* 0x000fe80000000000 */
[----:B--2---:R2:W-:Y:S01]  /*43e0*/  SYNCS.ARRIVE.TRANS64.RED.A1T0 RZ, [R0+URZ], RZ ;  /* 0x000000ff00ff79a7 */ /* 0x0045e200081004ff */
[----:B----4-:R-:W-:Y:S11]  /*43f0*/  LOP3.LUT P3, RZ, R26, 0x1, RZ, 0xc0, !PT ;  /* 0x000000011aff7812 */ /* 0x010ff6000786c0ff */
[----:B------:R-:W-:Y:S02]  /*4400*/  @!UPT UIADD3 URZ, UPT, UPT, URZ, URZ, URZ ;  /* 0x000000fffffff290 */ /* 0x000fe4000fffe0ff */
[----:B------:R-:W-:Y:S02]  /*4410*/  @P3 MOV R13, R24 ;  /* 0x00000018000d3202 */ /* 0x000fe40000000f00 */
[----:B------:R-:W-:Y:S01]  /*4420*/  @P3 LOP3.LUT R10, R25, 0xffff, RZ, 0xc0, !PT ;  /* 0x0000ffff190a3812 */ /* 0x000fe200078ec0ff */
[----:B--2---:R-:W-:Y:S06]  /*4430*/  @!P0 BRA `(.L_x_84) ;  /* 0x0000000000a48947 */ /* 0x004fec0003800000 */
[----:B-1----:R-:W-:Y:S01]  /*4440*/  IMAD.HI.U32 R33, R28, R7, RZ ;  /* 0x000000071c217227 */ /* 0x002fe200078e00ff */
[----:B------:R-:W-:Y:S02]  /*4450*/  ISETP.NE.AND P0, PT, R6, 0x1, PT ;  /* 0x000000010600780c */ /* 0x000fe40003f05270 */
[----:B------:R-:W-:Y:S01]  /*4460*/  ISETP.NE.AND P2, PT, R2, 0x1, PT ;  /* 0x000000010200780c */ /* 0x000fe20003f45270 */
[----:B---3--:R-:W-:Y:S01]  /*4470*/  IMAD.HI.U32 R34, R23, R18, RZ ;  /* 0x0000001217227227 */ /* 0x008fe200078e00ff */
[----:B------:R-:W-:Y:S02]  /*4480*/  SHF.R.U32.HI R33, RZ, R22, R33 ;  /* 0x00000016ff217219 */ /* 0x000fe40000011621 */
[----:B------:R-:W-:Y:S01]  /*4490*/  ISETP.NE.AND P4, PT, R8, 0x1, PT ;  /* 0x000000010800780c */ /* 0x000fe20003f85270 */
[----:B------:R-:W-:Y:S01]  /*44a0*/  IMAD.HI.U32 R38, R13, R18, RZ ;  /* 0x000000120d267227 */ /* 0x000fe200078e00ff */
[----:B------:R-:W-:Y:S02]  /*44b0*/  SHF.R.U32.HI R34, RZ, R19, R34 ;  /* 0x00000013ff227219 */ /* 0x000fe40000011622 */
[----:B------:R-:W-:Y:S01]  /*44c0*/  SEL R3, R28, R33, !P0 ;  /* 0x000000211c037207 */ /* 0x000fe20004000000 */
[C---:B------:R-:W-:Y:S01]  /*44d0*/  IMAD.HI.U32 R33, R10.reuse, R7, RZ ;  /* 0x000000070a217227 */ /* 0x040fe200078e00ff */
[----:B------:R-:W-:Y:S02]  /*44e0*/  SEL R11, R23, R34, !P4 ;  /* 0x00000022170b7207 */ /* 0x000fe40006000000 */
[----:B------:R-:W-:Y:S01]  /*44f0*/  SHF.R.U32.HI R38, RZ, R19, R38 ;  /* 0x00000013ff267219 */ /* 0x000fe20000011626 */
[----:B------:R-:W-:Y:S01]  /*4500*/  IMAD.HI.U32 R40, R3, R4, RZ ;  /* 0x0000000403287227 */ /* 0x000fe200078e00ff */
[----:B------:R-:W-:Y:S03]  /*4510*/  SHF.R.U32.HI R33, RZ, R22, R33 ;  /* 0x00000016ff217219 */ /* 0x000fe60000011621 */
[----:B------:R-:W-:Y:S01]  /*4520*/  IMAD.HI.U32 R34, R11, R4, RZ ;  /* 0x000000040b227227 */ /* 0x000fe200078e00ff */
[----:B------:R-:W-:Y:S02]  /*4530*/  @P2 SHF.R.U32.HI R3, RZ, R5, R40 ;  /* 0x00000005ff032219 */ /* 0x000fe40000011628 */
[----:B------:R-:W-:Y:S02]  /*4540*/  SEL R9, R10, R33, !P0 ;  /* 0x000000210a097207 */ /* 0x000fe40004000000 */
[----:B------:R-:W-:Y:S01]  /*4550*/  @P2 SHF.R.U32.HI R11, RZ, R5, R34 ;  /* 0x00000005ff0b2219 */ /* 0x000fe20000011622 */
[C---:B------:R-:W-:Y:S01]  /*4560*/  IMAD R12, R2.reuse, R3, RZ ;  /* 0x00000003020c7224 */ /* 0x040fe200078e02ff */
[----:B------:R-:W-:Y:S01]  /*4570*/  SEL R3, R13, R38, !P4 ;  /* 0x000000260d037207 */ /* 0x000fe20006000000 */
[C---:B------:R-:W-:Y:S03]  /*4580*/  IMAD.HI.U32 R16, R9.reuse, R4, RZ ;  /* 0x0000000409107227 */ /* 0x040fe600078e00ff */
[----:B------:R-:W-:Y:S01]  /*4590*/  ISETP.GE.AND P0, PT, R9, R12, PT ;  /* 0x0000000c0900720c */ /* 0x000fe20003f06270 */
[C---:B------:R-:W-:Y:S01]  /*45a0*/  IMAD R14, R2.reuse, R11, RZ ;  /* 0x0000000b020e7224 */ /* 0x040fe200078e02ff */
[----:B------:R-:W-:Y:S04]  /*45b0*/  SHF.R.U32.HI R16, RZ, R5, R16 ;  /* 0x00000005ff107219 */ /* 0x000fe80000011610 */
[----:B------:R-:W-:Y:S02]  /*45c0*/  ISETP.GE.OR P0, PT, R3, R14, P0 ;  /* 0x0000000e0300720c */ /* 0x000fe40000706670 */
[----:B------:R-:W-:Y:S05]  /*45d0*/  SEL R17, R9, R16, !P2 ;  /* 0x0000001009117207 */ /* 0x000fea0005000000 */
[----:B------:R-:W-:Y:S04]  /*45e0*/  IMAD.MOV R15, RZ, RZ, -R17 ;  /* 0x000000ffff0f7224 */ /* 0x000fe800078e0a11 */
[----:B------:R-:W-:Y:S02]  /*45f0*/  IMAD R15, R2, R15, R9 ;  /* 0x0000000f020f7224 */ /* 0x000fe400078e0209 */
[C---:B------:R-:W-:Y:S05]  /*4600*/  @!P0 IMAD.HI.U32 R12, R3.reuse, R4, RZ ;  /* 0x00000004030c8227 */ /* 0x040fea00078e00ff */
[----:B------:R-:W-:Y:S04]  /*4610*/  @!P0 SHF.R.U32.HI R12, RZ, R5, R12 ;  /* 0x00000005ff0c8219 */ /* 0x000fe8000001160c */
[----:B------:R-:W-:Y:S01]  /*4620*/  @!P0 SEL R0, R3, R12, !P2 ;  /* 0x0000000c03008207 */ /* 0x000fe20005000000 */
[----:B------:R-:W-:Y:S03]  /*4630*/  IMAD.MOV R12, RZ, RZ, -R3 ;  /* 0x000000ffff0c7224 */ /* 0x000fe600078e0a03 */
[----:B------:R-:W-:Y:S01]  /*4640*/  @!P0 IADD3 R16, PT, PT, R17, -R0, RZ ;  /* 0x8000000011108210 */ /* 0x000fe20007ffe0ff */
[----:B------:R-:W-:Y:S01]  /*4650*/  @!P0 IMAD R0, R11, R15, R0 ;  /* 0x0000000f0b008224 */ /* 0x000fe200078e0200 */
[----:B------:R-:W-:Y:S01]  /*4660*/  IADD3 R11, PT, PT, -R9, RZ, RZ ;  /* 0x000000ff090b7210 */ /* 0x000fe20007ffe1ff */
[----:B------:R-:W-:Y:S02]  /*4670*/  IMAD R13, R8, R12, R13 ;  /* 0x0000000c080d7224 */ /* 0x000fe400078e020d */
[----:B------:R-:W-:Y:S02]  /*4680*/  @!P0 IMAD R9, R16, R2, R3 ;  /* 0x0000000210098224 */ /* 0x000fe400078e0203 */
[----:B------:R-:W-:Y:S02]  /*4690*/  @!P0 IMAD.MOV.U32 R3, RZ, RZ, R0 ;  /* 0x000000ffff038224 */ /* 0x000fe400078e0000 */
[----:B------:R-:W-:Y:S02]  /*46a0*/  IMAD R10, R6, R11, R10 ;  /* 0x0000000b060a7224 */ /* 0x000fe400078e020a */
[----:B------:R-:W-:Y:S02]  /*46b0*/  IMAD R13, R3, R8, R13 ;  /* 0x00000008030d7224 */ /* 0x000fe400078e020d */
[----:B------:R-:W-:Y:S02]  /*46c0*/  IMAD R10, R9, R6, R10 ;  /* 0x00000006090a7224 */ /* 0x000fe400078e020a */
.L_x_84:
[----:B------:R-:W-:Y:S05]  /*46d0*/  BRA.U UP1, `(.L_x_85) ;  /* 0x0000000101107547 */ /* 0x000fea000b800000 */
[----:B------:R-:W-:Y:S04]  /*46e0*/  MOV R0, UR7 ;  /* 0x0000000700007c02 */ /* 0x000fe80008000f00 */
[----:B------:R-:W-:Y:S04]  /*46f0*/  SHF.L.U32 R3, R0, 0x1f, RZ ;  /* 0x0000001f00037819 */ /* 0x000fe800000006ff */
[----:B------:R-:W2:Y:S02]  /*4700*/  SYNCS.PHASECHK.TRANS64.TRYWAIT P0, [UR6+0xe8], R3 ;  /* 0x0000e803ff0075a7 */ /* 0x000ea40008001106 */
[----:B--2---:R-:W-:Y:S05]  /*4710*/  @!P0 BRA `(.L_x_86) ;  /* 0x00000084001c8947 */ /* 0x004fea0003800000 */
.L_x_85:
[----:B------:R-:W-:Y:S01]  /*4720*/  R2UR UR66, R21 ;  /* 0x00000000154272ca */ /* 0x000fe200000e0000 */
[----:B------:R-:W-:Y:S01]  /*4730*/  IMAD.MOV.U32 R11, RZ, RZ, 0x1 ;  /* 0x00000001ff0b7424 */ /* 0x000fe200078e00ff */
[----:B------:R-:W-:Y:S02]  /*4740*/  R2UR UR67, R20 ;  /* 0x00000000144372ca */ /* 0x000fe400000e0000 */
[----:B------:R-:W-:Y:S02]  /*4750*/  ISETP.NE.U32.AND P2, PT, RZ, UR4, PT ;  /* 0x00000004ff007c0c */ /* 0x000fe4000bf45070 */
[----:B------:R-:W-:Y:S02]  /*4760*/  SHF.L.U32 R11, R11, 0x1f, RZ ;  /* 0x0000001f0b0b7819 */ /* 0x000fe400000006ff */
[----:B------:R-:W-:Y:S05]  /*4770*/  ISETP.NE.AND.EX P2, PT, RZ, UR5, PT, P2 ;  /* 0x00000005ff007c0c */ /* 0x000fea000bf45320 */
[----:B------:R-:W-:Y:S02]  /*4780*/  USHF.L.U32 UR66, UR66, 0x7, URZ ;  /* 0x0000000742427899 */ /* 0x000fe400080006ff */
[----:B------:R-:W-:Y:S01]  /*4790*/  USHF.L.U32 UR67, UR67, 0x7, URZ ;  /* 0x0000000743437899 */ /* 0x000fe200080006ff */
[----:B------:R-:W-:Y:S11]  /*47a0*/  BRA.U !UP6, `(.L_x_87) ;  /* 0x000000010e347547 */ /* 0x000ff6000b800000 */
[----:B------:R-:W-:Y:S01]  /*47b0*/  UPLOP3.LUT UP0, UPT, UPT, UPT, UP5, 0x80, 0x8 ;  /* 0x000000000008789c */ /* 0x000fe20003f0f050 */
[----:B--2---:R-:W-:Y:S02]  /*47c0*/  HFMA2 R0, -RZ, RZ, 0, 5.9604644775390625e-08 ;  /* 0x00000001ff007431 */ /* 0x004fe400000001ff */
[----:B------:R-:W-:Y:S03]  /*47d0*/  IMAD.MOV.U32 R59, RZ, RZ, 0x1 ;  /* 0x00000001ff3b7424 */ /* 0x000fe600078e00ff */
[----:B------:R-:W-:Y:S05]  /*47e0*/  PLOP3.LUT P0, PT, PT, PT, UP0, 0x80, 0x8 ;  /* 0x000000000008781c */ /* 0x000fea0003f0f008 */
[----:B------:R-:W2:Y:S01]  /*47f0*/  @UP0 LDCU.64 UR10, c[0x0][0xa88] ;  /* 0x00015100ff0a07ac */ /* 0x000ea20008000a00 */
[----:B------:R-:W-:Y:S07]  /*4800*/  @UP0 UIMAD UR8, UR36, UR4, URZ ;  /* 0x00000004240802a4 */ /* 0x000fee000f8e02ff */
[----:B------:R-:W-:Y:S01]  /*4810*/  @!P0 PRMT R59, R0, 0x7610, R59 ;  /* 0x00007610003b8816 */ /* 0x000fe2000000003b */
[----:B--2---:R-:W-:Y:S03]  /*4820*/  @UP0 UIMAD.WIDE UR10, UR8, 0x4, UR10 ;  /* 0x00000004080a08a5 */ /* 0x004fe6000f8e020a */
[----:B------:R-:W2:Y:S03]  /*4830*/  @!UP0 LDCU UR8, c[0x0][0xa80] ;  /* 0x00015000ff0887ac */ /* 0x000ea60008000800 */
[----:B------:R-:W-:Y:S01]  /*4840*/  IMAD.U32 R14, RZ, RZ, UR10 ;  /* 0x0000000aff0e7e24 */ /* 0x000fe2000f8e00ff */
[----:B------:R-:W-:Y:S05]  /*4850*/  MOV R15, UR11 ;  /* 0x0000000b000f7c02 */ /* 0x000fea0008000f00 */
[----:B------:R4:W5:Y:S02]  /*4860*/  @P0 LDG.E R35, desc[UR38][R14.64] ;  /* 0x000000260e230981 */ /* 0x000964000c1e1900 */
[----:B--2-4-:R-:W-:Y:S07]  /*4870*/  @!P0 IMAD.U32 R35, RZ, RZ, UR8 ;  /* 0x00000008ff238e24 */ /* 0x014fee000f8e00ff */
.L_x_87:
[----:B-----5:R-:W-:Y:S01]  /*4880*/  @!P2 FSETP.EQ.AND P0, PT, R35, RZ, PT ;  /* 0x000000ff2300a20b */ /* 0x020fe20003f02000 */
[----:B------:R-:W-:Y:S01]  /*4890*/  @!UPT UIADD3 URZ, UPT, UPT, URZ, URZ, URZ ;  /* 0x000000fffffff290 */ /* 0x000fe2000fffe0ff */
[----:B------:R-:W-:Y:S11]  /*48a0*/  @!P2 BRA `(.L_x_88) ;  /* 0x000000000014a947 */ /* 0x000ff60003800000 */
[----:B------:R-:W-:Y:S02]  /*48b0*/  LOP3.LUT P2, RZ, R59, 0xff, RZ, 0xc0, !PT ;  /* 0x000000ff3bff7812 */ /* 0x000fe4000784c0ff */
[----:B------:R-:W-:Y:S04]  /*48c0*/  PLOP3.LUT P0, PT, PT, PT, UP0, 0x80, 0x8 ;  /* 0x000000000008781c */ /* 0x000fe80003f0f008 */
[----:B------:R-:W-:Y:S07]  /*48d0*/  PLOP3.LUT P0, PT, P0, PT, PT, 0x8, 0x80 ;  /* 0x000000000080781c */ /* 0x000fee000070e170 */
[----:B------:R-:W-:Y:S11]  /*48e0*/  @P2 FSETP.EQ.AND P0, PT, R35, RZ, PT ;  /* 0x000000ff2300220b */ /* 0x000ff60003f02000 */
[----:B------:R-:W-:Y:S02]  /*48f0*/  @!UPT UIADD3 URZ, UPT, UPT, URZ, URZ, URZ ;  /* 0x000000fffffff290 */ /* 0x000fe4000fffe0ff */
.L_x_88:
[----:B------:R-:W4:Y:S01]  /*4900*/  SYNCS.PHASECHK.TRANS64.TRYWAIT P2, [UR6+0xc0], R11 ;  /* 0x0000c00bff0075a7 */ /* 0x000f220008041106 */
[----:B------:R-:W-:Y:S04]  /*4910*/  ELECT P4, URZ, PT ;  /* 0x0000000000ff782f */ /* 0x000fe80003880000 */
[----:B------:R-:W-:Y:S11]  /*4920*/  PLOP3.LUT P4, PT, P0, P4, PT, 0xf2, 0x2f ;  /* 0x00000000002f781c */ /* 0x000ff60000789e72 */
[----:B------:R-:W-:Y:S02]  /*4930*/  @!UPT UIADD3 URZ, UPT, UPT, URZ, URZ, URZ ;  /* 0x000000fffffff290 */ /* 0x000fe4000fffe0ff */
[----:B-1----:R-:W-:Y:S05]  /*4940*/  @!P4 IADD3 R9, P0, PT, R36, 0x780, RZ ;  /* 0x000007802409c810 */ /* 0x002fea0007f1e0ff */
[----:B--2---:R-:W-:Y:S01]  /*4950*/  @!P4 IMAD.X R3, RZ, RZ, R37, P0 ;  /* 0x000000ffff03c224 */ /* 0x004fe200000e0625 */
[----:B----4-:R-:W-:Y:S07]  /*4960*/  @!P2 BRA `(.L_x_89) ;  /* 0x0000008000a0a947 */ /* 0x010fee0003800000 */
.L_x_222:
[----:B------:R-:W-:Y:S01]  /*4970*/  @!P4 R2UR UR9, R9 ;  /* 0x000000000909c2ca */ /* 0x000fe200000e0000 */
[----:B------:R-:W-:Y:S01]  /*4980*/  VOTEU.ALL UP4, P4 ;  /* 0x0000000000ff7886 */ /* 0x000fe20002080000 */
[----:B------:R-:W-:Y:S01]  /*4990*/  @!P4 R2UR UR8, R3 ;  /* 0x000000000308c2ca */ /* 0x000fe200000e0000 */
[----:B------:R-:W-:Y:S01]  /*49a0*/  VOTEU.ALL UP3, P4 ;  /* 0x0000000000ff7886 */ /* 0x000fe20002060000 */
[----:B------:R-:W-:Y:S01]  /*49b0*/  UMOV UR22, 0x0 ;  /* 0x0000000000167882 */ /* 0x000fe20000000000 */
[----:B------:R-:W-:Y:S01]  /*49c0*/  UMOV UR23, 0x10000000 ;  /* 0x1000000000177882 */ /* 0x000fe20000000000 */
[----:B------:R-:W-:Y:S01]  /*49d0*/  @!UP4 UIADD3 UR64, UPT, UPT, UR6, 0x200, URZ ;  /* 0x000002000640c890 */ /* 0x000fe2000fffe0ff */
[----:B-1----:R-:W-:Y:S01]  /*49e0*/  @!P4 IMAD.MOV.U32 R0, RZ, RZ, 0x2000 ;  /* 0x00002000ff00c424 */ /* 0x002fe200078e00ff */
[----:B------:R-:W-:Y:S01]  /*49f0*/  UMOV UR68, UR36 ;  /* 0x0000002400447c82 */ /* 0x000fe20008000000 */
[----:B------:R-:W-:Y:S01]  /*4a00*/  @!UP4 UIADD3 UR26, UPT, UPT, UR66, 0x20, URZ ;  /* 0x00000020421ac890 */ /* 0x000fe2000fffe0ff */
[----:B------:R-:W-:Y:S01]  /*4a10*/  @!P4 IADD3 R9, P0, PT, R36, 0x780, RZ ;  /* 0x000007802409c810 */ /* 0x000fe20007f1e0ff */
[----:B------:R-:W-:Y:S02]  /*4a20*/  @!UP4 UIADD3 UR24, UPT, UPT, UR6, 0xa00, URZ ;  /* 0x00000a000618c890 */ /* 0x000fe4000fffe0ff */
[----:B------:R-:W-:Y:S01]  /*4a30*/  IMAD.U32 R14, RZ, RZ, UR9 ;  /* 0x00000009ff0e7e24 */ /* 0x000fe2000f8e00ff */
[----:B------:R-:W-:Y:S01]  /*4a40*/  VOTEU.ALL UP2, P4 ;  /* 0x0000000000ff7886 */ /* 0x000fe20002040000 */
[----:B------:R-:W-:Y:S01]  /*4a50*/  IMAD.U32 R15, RZ, RZ, UR8 ;  /* 0x00000008ff0f7e24 */ /* 0x000fe2000f8e00ff */
[----:B------:R-:W-:Y:S01]  /*4a60*/  UMOV UR25, UR65 ;  /* 0x0000004100197c82 */ /* 0x000fe20008000000 */
[----:B------:R-:W-:Y:S01]  /*4a70*/  UMOV UR27, UR67 ;  /* 0x00000043001b7c82 */ /* 0x000fe20008000000 */
[----:B------:R-:W-:Y:S01]  /*4a80*/  @!P4 R2UR UR30, R14 ;  /* 0x000000000e1ec2ca */ /* 0x000fe200000e0000 */
[----:B------:R-:W-:Y:S01]  /*4a90*/  UMOV UR28, UR36 ;  /* 0x00000024001c7c82 */ /* 0x000fe20008000000 */
[----:B------:R-:W-:Y:S01]  /*4aa0*/  @!P4 R2UR UR31, R15 ;  /* 0x000000000f1fc2ca */ /* 0x000fe200000e0000 */
[----:B------:R-:W-:Y:S01]  /*4ab0*/  @!UP4 UIADD3 UR18, UPT, UPT, UR66, 0x40, URZ ;  /* 0x000000404212c890 */ /* 0x000fe2000fffe0ff */
[----:B------:R-:W-:Y:S01]  /*4ac0*/  @!P4 IMAD.X R3, RZ, RZ, R37, P0 ;  /* 0x000000ffff03c224 */ /* 0x000fe200000e0625 */
[----:B------:R-:W-:Y:S01]  /*4ad0*/  @!UP4 UIADD3 UR16, UPT, UPT, UR6, 0x1200, URZ ;  /* 0x000012000610c890 */ /* 0x000fe2000fffe0ff */
[----:B------:R-:W-:Y:S01]  /*4ae0*/  VOTEU.ALL UP1, P4 ;  /* 0x0000000000ff7886 */ /* 0x000fe20002020000 */
[----:B------:R-:W-:Y:S01]  /*4af0*/  UMOV UR17, UR65 ;  /* 0x0000004100117c82 */ /* 0x000fe20008000000 */
[----:B------:R-:W-:Y:S01]  /*4b00*/  UMOV UR19, UR67 ;  /* 0x0000004300137c82 */ /* 0x000fe20008000000 */
[----:B------:R-:W-:Y:S01]  /*4b10*/  UMOV UR20, UR36 ;  /* 0x0000002400147c82 */ /* 0x000fe20008000000 */
[----:B------:R-:W-:Y:S02]  /*4b20*/  @!UP4 UIADD3 UR10, UPT, UPT, UR66, 0x60, URZ ;  /* 0x00000060420ac890 */ /* 0x000fe4000fffe0ff */
[----:B------:R-:W-:Y:S03]  /*4b30*/  @!UP4 UIADD3 UR8, UPT, UPT, UR6, 0x1a00, URZ ;  /* 0x00001a000608c890 */ /* 0x000fe6000fffe0ff */
[----:B------:R1:W-:Y:S01]  /*4b40*/  @!UP3 UTMALDG.3D [UR64], [UR30], desc[UR22] ;  /* 0x000016401e00b5b4 */ /* 0x0003e20008011000 */
[----:B------:R-:W-:Y:S01]  /*4b50*/  UMOV UR9, UR65 ;  /* 0x0000004100097c82 */ /* 0x000fe20008000000 */
[----:B------:R-:W-:Y:S01]  /*4b60*/  UMOV UR11, UR67 ;  /* 0x00000043000b7c82 */ /* 0x000fe20008000000 */
[----:B------:R-:W-:Y:S01]  /*4b70*/  UMOV UR12, UR36 ;  /* 0x00000024000c7c82 */ /* 0x000fe20008000000 */
[----:B------:R-:W-:Y:S01]  /*4b80*/  UPRMT UR15, UR37, 0x654, UR65 ;  /* 0x00000654250f7896 */ /* 0x000fe20008000041 */
[----:B------:R1:W-:Y:S01]  /*4b90*/  @!UP2 UTMALDG.3D [UR24], [UR30], desc[UR22] ;  /* 0x000016181e00a5b4 */ /* 0x0003e20008011000 */
[----:B------:R-:W-:Y:S01]  /*4ba0*/  VOTEU.ALL UP2, P4 ;  /* 0x0000000000ff7886 */ /* 0x000fe20002040000 */
[----:B------:R1:W-:Y:S04]  /*4bb0*/  @!UP1 UTMALDG.3D [UR16], [UR30], desc[UR22] ;  /* 0x000016101e0095b4 */ /* 0x0003e80008011000 */
[----:B------:R1:W-:Y:S01]  /*4bc0*/  @!UP2 UTMALDG.3D [UR8], [UR30], desc[UR22] ;  /* 0x000016081e00a5b4 */ /* 0x0003e20008011000 */
[----:B------:R1:W-:Y:S01]  /*4bd0*/  @!P4 SYNCS.ARRIVE.TRANS64.RED.A0TR RZ, [UR6+0xa0], R0 ;  /* 0x0000a000ffffc9a7 */ /* 0x0003e20008300406 */
[----:B------:R-:W-:Y:S01]  /*4be0*/  SYNCS.ARRIVE.TRANS64.RED.A1T0 RZ, [UR15], RZ ;  /* 0x000000ffffff79a7 */ /* 0x000fe2000810040f */
[----:B------:R-:W2:Y:S02]  /*4bf0*/  SYNCS.PHASECHK.TRANS64.TRYWAIT P2, [UR6+0xc8], R11 ;  /* 0x0000c80bff0075a7 */ /* 0x000ea40008041106 */
[----:B-12---:R-:W-:Y:S05]  /*4c00*/  @!P2 BRA `(.L_x_90) ;  /* 0x000000800010a947 */ /* 0x006fea0003800000 */
.L_x_224:
        /* <DEDUP_REMOVED lines=8> */
[----:B------:R-:W-:Y:S01]  /*4c90*/  @!UP4 UIADD3 UR56, UPT, UPT, UR6, 0x2200, URZ ;  /* 0x000022000638c890 */ /* 0x000fe2000fffe0ff */
[----:B------:R-:W-:Y:S01]  /*4ca0*/  @!P4 IADD3 R9, P0, PT, R36, 0x780, RZ ;  /* 0x000007802409c810 */ /* 0x000fe20007f1e0ff */
[----:B------:R-:W-:Y:S01]  /*4cb0*/  UMOV UR58, UR66 ;  /* 0x00000042003a7c82 */ /* 0x000fe20008000000 */
[----:B------:R-:W-:Y:S01]  /*4cc0*/  UMOV UR60, UR36 ;  /* 0x00000024003c7c82 */ /* 0x000fe20008000000 */
[----:B------:R-:W-:Y:S01]  /*4cd0*/  @!UP4 UIADD3 UR26, UPT, UPT, UR66, 0x20, URZ ;  /* 0x00000020421ac890 */ /* 0x000fe2000fffe0ff */
[----:B------:R-:W-:Y:S01]  /*4ce0*/  IMAD.U32 R14, RZ, RZ, UR9 ;  /* 0x00000009ff0e7e24 */ /* 0x000fe2000f8e00ff */
[----:B------:R-:W-:Y:S01]  /*4cf0*/  @!UP4 UIADD3 UR24, UPT, UPT, UR6, 0x2a00, URZ ;  /* 0x00002a000618c890 */ /* 0x000fe2000fffe0ff */
[----:B------:R-:W-:Y:S01]  /*4d00*/  IMAD.U32 R15, RZ, RZ, UR8 ;  /* 0x00000008ff0f7e24 */ /* 0x000fe2000f8e00ff */
[----:B------:R-:W-:Y:S01]  /*4d10*/  VOTEU.ALL UP2, P4 ;  /* 0x0000000000ff7886 */ /* 0x000fe20002040000 */
[----:B------:R-:W-:Y:S01]  /*4d20*/  UMOV UR25, UR57 ;  /* 0x0000003900197c82 */ /* 0x000fe20008000000 */
[----:B------:R-:W-:Y:S01]  /*4d30*/  @!P4 R2UR UR30, R14 ;  /* 0x000000000e1ec2ca */ /* 0x000fe200000e0000 */
[----:B------:R-:W-:Y:S01]  /*4d40*/  UMOV UR28, UR36 ;  /* 0x00000024001c7c82 */ /* 0x000fe20008000000 */
[----:B------:R-:W-:Y:S01]  /*4d50*/  @!P4 R2UR UR31, R15 ;  /* 0x000000000f1fc2ca */ /* 0x000fe200000e0000 */
[----:B------:R-:W-:Y:S01]  /*4d60*/  UMOV UR27, UR59 ;  /* 0x0000003b001b7c82 */ /* 0x000fe20008000000 */
        /* <DEDUP_REMOVED lines=8> */
[----:B------:R-:W-:Y:S02]  /*4df0*/  @!UP4 UIADD3 UR8, UPT, UPT, UR6, 0x3a00, URZ ;  /* 0x00003a000608c890 */ /* 0x000fe4000fffe0ff */
        /* <DEDUP_REMOVED lines=13> */
.L_x_226:
        /* <DEDUP_REMOVED lines=44> */
.L_x_228:
        /* <DEDUP_REMOVED lines=9> */
[----:B------:R-:W-:Y:S01]  /*5220*/  SHF.L.U32 R20, RZ, 0x1f, RZ ;  /* 0x0000001fff147819 */ /* 0x000fe200000006ff */
        /* <DEDUP_REMOVED lines=13> */
[----:B------:R-:W-:Y:S01]  /*5300*/  @!P4 IADD3 R9, P0, PT, R36, 0x780, RZ ;  /* 0x000007802409c810 */ /* 0x000fe20007f1e0ff */
        /* <DEDUP_REMOVED lines=13> */
[----:B------:R1:W-:Y:S01]  /*53e0*/  @!UP1 UTMALDG.3D [UR16], [UR30], desc[UR22] ;  /* 0x000016101e0095b4 */ /* 0x0003e20008011000 */
[----:B------:R-:W-:Y:S05]  /*53f0*/  VOTEU.ALL UP1, P4 ;  /* 0x0000000000ff7886 */ /* 0x000fea0002020000 */
[----:B------:R1:W-:Y:S01]  /*5400*/  @!UP1 UTMALDG.3D [UR8], [UR30], desc[UR22] ;  /* 0x000016081e0095b4 */ /* 0x0003e20008011000 */
[----:B------:R2:W-:Y:S01]  /*5410*/  @!P4 SYNCS.ARRIVE.TRANS64.RED.A0TR RZ, [UR6+0xb8], R0 ;  /* 0x0000b800ffffc9a7 */ /* 0x0005e20008300406 */
[----:B------:R-:W-:Y:S01]  /*5420*/  SYNCS.ARRIVE.TRANS64.RED.A1T0 RZ, [UR21], RZ ;  /* 0x000000ffffff79a7 */ /* 0x000fe20008100415 */
[----:B--2---:R-:W-:Y:S01]  /*5430*/  @!P4 IMAD.X R0, RZ, RZ, R37, P0 ;  /* 0x000000ffff00c224 */ /* 0x004fe200000e0625 */
[----:B------:R-:W2:Y:S02]  /*5440*/  SYNCS.PHASECHK.TRANS64.TRYWAIT P2, [UR6+0xc0], R20 ;  /* 0x0000c014ff0075a7 */ /* 0x000ea40008041106 */
[----:B-12---:R-:W-:Y:S05]  /*5450*/  @!P2 BRA `(.L_x_93) ;  /* 0x000000780044a947 */ /* 0x006fea0003800000 */
.L_x_230:
[----:B------:R-:W-:Y:S01]  /*5460*/  @!P4 R2UR UR9, R9 ;  /* 0x000000000909c2ca */ /* 0x000fe200000e0000 */
[----:B------:R-:W-:Y:S01]  /*5470*/  VOTEU.ALL UP4, P4 ;  /* 0x0000000000ff7886 */ /* 0x000fe20002080000 */
[----:B------:R-:W-:Y:S01]  /*5480*/  @!P4 R2UR UR8, R0 ;  /* 0x000000000008c2ca */ /* 0x000fe200000e0000 */
[----:B------:R-:W-:Y:S01]  /*5490*/  VOTEU.ALL UP3, P4 ;  /* 0x0000000000ff7886 */ /* 0x000fe20002060000 */
[----:B------:R-:W-:Y:S01]  /*54a0*/  UMOV UR22, 0x0 ;  /* 0x0000000000167882 */ /* 0x000fe20000000000 */
[----:B------:R-:W-:Y:S01]  /*54b0*/  UMOV UR23, 0x10000000 ;  /* 0x1000000000177882 */ /* 0x000fe20000000000 */
[----:B------:R-:W-:Y:S01]  /*54c0*/  @!UP4 UIADD3 UR35, UPT, UPT, UR67, 0x40, URZ ;  /* 0x000000404323c890 */ /* 0x000fe2000fffe0ff */
[----:B------:R-:W-:Y:S01]  /*54d0*/  @!P4 IMAD.MOV.U32 R0, RZ, RZ, 0x2000 ;  /* 0x00002000ff00c424 */ /* 0x000fe200078e00ff */
        /* <DEDUP_REMOVED lines=14> */
[----:B------:R-:W-:Y:S02]  /*55c0*/  @!UP4 UIADD3 UR18, UPT, UPT, UR66, 0x40, URZ ;  /* 0x000000404212c890 */ /* 0x000fe4000fffe0ff */
        /* <DEDUP_REMOVED lines=11> */
[----:B------:R2:W-:Y:S01]  /*5680*/  @!UP2 UTMALDG.3D [UR24], [UR30], desc[UR22] ;  /* 0x000016181e00a5b4 */ /* 0x0005e20008011000 */
[----:B------:R-:W-:Y:S01]  /*5690*/  VOTEU.ALL UP2, P4 ;  /* 0x0000000000ff7886 */ /* 0x000fe20002040000 */
[----:B------:R2:W-:Y:S04]  /*56a0*/  @!UP1 UTMALDG.3D [UR16], [UR30], desc[UR22] ;  /* 0x000016101e0095b4 */ /* 0x0005e80008011000 */
[----:B------:R2:W-:Y:S01]  /*56b0*/  @!UP2 UTMALDG.3D [UR8], [UR30], desc[UR22] ;  /* 0x000016081e00a5b4 */ /* 0x0005e20008011000 */
[----:B------:R4:W-:Y:S01]  /*56c0*/  @!P4 SYNCS.ARRIVE.TRANS64.RED.A0TR RZ, [UR6+0xa0], R0 ;  /* 0x0000a000ffffc9a7 */ /* 0x0009e20008300406 */
[----:B------:R-:W-:Y:S01]  /*56d0*/  SYNCS.ARRIVE.TRANS64.RED.A1T0 RZ, [UR15], RZ ;  /* 0x000000ffffff79a7 */ /* 0x000fe2000810040f */
[----:B----4-:R-:W-:Y:S01]  /*56e0*/  @!P4 IMAD.X R0, RZ, RZ, R37, P0 ;  /* 0x000000ffff00c224 */ /* 0x010fe200000e0625 */
[----:B------:R-:W4:Y:S02]  /*56f0*/  SYNCS.PHASECHK.TRANS64.TRYWAIT P2, [UR6+0xc8], R20 ;  /* 0x0000c814ff0075a7 */ /* 0x000f240008041106 */
[----:B--2-4-:R-:W-:Y:S05]  /*5700*/  @!P2 BRA `(.L_x_94) ;  /* 0x0000007400b0a947 */ /* 0x014fea0003800000 */
.L_x_232:
        /* <DEDUP_REMOVED lines=41> */
[----:B------:R-:W4:Y:S02]  /*59a0*/  SYNCS.PHASECHK.TRANS64.TRYWAIT P2, [UR6+0xd0], R20 ;  /* 0x0000d014ff0075a7 */ /* 0x000f240008041106 */
[----:B--2-4-:R-:W-:Y:S05]  /*59b0*/  @!P2 BRA `(.L_x_95) ;  /* 0x00000074001ca947 */ /* 0x014fea0003800000 */
.L_x_234:
[----:B------:R-:W2:Y:S01]  /*59c0*/  LDC.64 R16, c[0x0][0xd10] ;  /* 0x00034400ff107b82 */ /* 0x000ea20000000a00 */
[----:B------:R-:W-:Y:S01]  /*59d0*/  @!P4 R2UR UR9, R33 ;  /* 0x000000002109c2ca */ /* 0x000fe200000e0000 */
[----:B------:R-:W-:Y:S01]  /*59e0*/  VOTEU.ALL UP4, P4 ;  /* 0x0000000000ff7886 */ /* 0x000fe20002080000 */
[----:B------:R-:W-:Y:S01]  /*59f0*/  @!P4 R2UR UR8, R21 ;  /* 0x000000001508c2ca */ /* 0x000fe200000e0000 */
[----:B------:R-:W-:Y:S01]  /*5a00*/  VOTEU.ALL UP3, P4 ;  /* 0x0000000000ff7886 */ /* 0x000fe20002060000 */
[----:B------:R-:W-:Y:S03]  /*5a10*/  UMOV UR14, 0x0 ;  /* 0x00000000000e7882 */ /* 0x000fe60000000000 */
[----:B------:R-:W4:Y:S01]  /*5a20*/  LDC.64 R14, c[0x0][0xd18] ;  /* 0x00034600ff0e7b82 */ /* 0x000f220000000a00 */
[----:B------:R-:W-:Y:S01]  /*5a30*/  @!UP4 UIADD3 UR35, UPT, UPT, UR67, 0x60, URZ ;  /* 0x000000604323c890 */ /* 0x000fe2000fffe0ff */
[----:B------:R-:W-:Y:S01]  /*5a40*/  @!P4 IMAD.MOV.U32 R21, RZ, RZ, 0x2000 ;  /* 0x00002000ff15c424 */ /* 0x000fe200078e00ff */
[----:B------:R-:W-:Y:S01]  /*5a50*/  @!UP4 UIADD3 UR32, UPT, UPT, UR6, 0x4200, URZ ;  /* 0x000042000620c890 */ /* 0x000fe2000fffe0ff */
[----:B------:R-:W-:Y:S01]  /*5a60*/  @P3 SHF.R.U32.HI R30, RZ, 0x10, R25 ;  /* 0x00000010ff1e3819 */ /* 0x000fe20000011619 */
[----:B------:R-:W-:Y:S03]  /*5a70*/  UMOV UR15, 0x10000000 ;  /* 0x10000000000f7882 */ /* 0x000fe60000000000 */
[----:B------:R-:W5:Y:S01]  /*5a80*/  @!P1 LDC R0, c[0x0][0xd20] ;  /* 0x00034800ff009b82 */ /* 0x000f620000000800 */
[----:B------:R-:W-:Y:S01]  /*5a90*/  UMOV UR33, UR49 ;  /* 0x0000003100217c82 */ /* 0x000fe20008000000 */
[----:B------:R-:W-:Y:S01]  /*5aa0*/  IMAD.U32 R38, RZ, RZ, UR9 ;  /* 0x00000009ff267e24 */ /* 0x000fe2000f8e00ff */
[----:B------:R-:W-:Y:S05]  /*5ab0*/  UMOV UR34, UR66 ;  /* 0x0000004200227c82 */ /* 0x000fea0008000000 */
[----:B-1----:R-:W1:Y:S01]  /*5ac0*/  @!P1 LDC R3, c[0x0][0xd0c] ;  /* 0x00034300ff039b82 */ /* 0x002e620000000800 */
[----:B------:R-:W-:Y:S01]  /*5ad0*/  IMAD.U32 R39, RZ, RZ, UR8 ;  /* 0x00000008ff277e24 */ /* 0x000fe2000f8e00ff */
[----:B------:R-:W-:Y:S01]  /*5ae0*/  @!UP4 UIADD3 UR26, UPT, UPT, UR66, 0x20, URZ ;  /* 0x00000020421ac890 */ /* 0x000fe2000fffe0ff */
[----:B------:R-:W-:Y:S01]  /*5af0*/  @!P4 R2UR UR22, R38 ;  /* 0x000000002616c2ca */ /* 0x000fe200000e0000 */
[----:B------:R-:W-:Y:S01]  /*5b00*/  @!UP4 UIADD3 UR24, UPT, UPT, UR6, 0x4a00, URZ ;  /* 0x00004a000618c890 */ /* 0x000fe2000fffe0ff */
[----:B------:R-:W-:Y:S01]  /*5b10*/  VIADD R32, R32, 0x1 ;  /* 0x0000000120207836 */ /* 0x000fe20000000000 */
[----:B------:R-:W-:Y:S01]  /*5b20*/  @!P4 R2UR UR23, R39 ;  /* 0x000000002717c2ca */ /* 0x000fe200000e0000 */
[----:B------:R-:W-:Y:S01]  /*5b30*/  VOTEU.ALL UP2, P4 ;  /* 0x0000000000ff7886 */ /* 0x000fe20002040000 */
[----:B------:R-:W-:Y:S01]  /*5b40*/  UMOV UR25, UR49 ;  /* 0x0000003100197c82 */ /* 0x000fe20008000000 */
[----:B------:R-:W-:Y:S01]  /*5b50*/  UMOV UR28, UR36 ;  /* 0x00000024001c7c82 */ /* 0x000fe20008000000 */
[----:B------:R-:W-:Y:S01]  /*5b60*/  UMOV UR27, UR35 ;  /* 0x00000023001b7c82 */ /* 0x000fe20008000000 */
[----:B------:R-:W-:Y:S02]  /*5b70*/  @!UP4 UIADD3 UR18, UPT, UPT, UR66, 0x40, URZ ;  /* 0x000000404212c890 */ /* 0x000fe4000fffe0ff */
[----:B------:R-:W-:Y:S01]  /*5b80*/  @!UP4 UIADD3 UR16, UPT, UPT, UR6, 0x5200, URZ ;  /* 0x000052000610c890 */ /* 0x000fe2000fffe0ff */
[----:B------:R-:W-:Y:S01]  /*5b90*/  VOTEU.ALL UP1, P4 ;  /* 0x0000000000ff7886 */ /* 0x000fe20002020000 */
[----:B------:R-:W-:Y:S01]  /*5ba0*/  UMOV UR17, UR49 ;  /* 0x0000003100117c82 */ /* 0x000fe20008000000 */
[----:B------:R-:W-:Y:S01]  /*5bb0*/  UMOV UR20, UR36 ;  /* 0x0000002400147c82 */ /* 0x000fe20008000000 */
[----:B------:R-:W-:Y:S02]  /*5bc0*/  UMOV UR19, UR35 ;  /* 0x0000002300137c82 */ /* 0x000fe40008000000 */
[----:B------:R1:W-:Y:S01]  /*5bd0*/  @!UP3 UTMALDG.3D [UR32], [UR22], desc[UR14] ;  /* 0x00000e201600b5b4 */ /* 0x0003e20008011000 */
[----:B------:R-:W-:Y:S02]  /*5be0*/  @!UP4 UIADD3 UR10, UPT, UPT, UR66, 0x60, URZ ;  /* 0x00000060420ac890 */ /* 0x000fe4000fffe0ff */
[----:B------:R-:W-:Y:S01]  /*5bf0*/  @!UP4 UIADD3 UR8, UPT, UPT, UR6, 0x5a00, URZ ;  /* 0x00005a000608c890 */ /* 0x000fe2000fffe0ff */
[----:B------:R-:W-:Y:S01]  /*5c00*/  UMOV UR9, UR49 ;  /* 0x0000003100097c82 */ /* 0x000fe20008000000 */
[----:B------:R-:W-:Y:S01]  /*5c10*/  UMOV UR12, UR36 ;  /* 0x00000024000c7c82 */ /* 0x000fe20008000000 */
[----:B------:R-:W-:Y:S01]  /*5c20*/  UMOV UR11, UR35 ;  /* 0x00000023000b7c82 */ /* 0x000fe20008000000 */
[----:B------:R1:W-:Y:S01]  /*5c30*/  @!UP2 UTMALDG.3D [UR24], [UR22], desc[UR14] ;  /* 0x00000e181600a5b4 */ /* 0x0003e20008011000 */
[----:B------:R-:W-:Y:S01]  /*5c40*/  VOTEU.ALL UP2, P4 ;  /* 0x0000000000ff7886 */ /* 0x000fe20002040000 */
[----:B--2---:R-:W-:Y:S01]  /*5c50*/  @!P1 IMAD.HI.U32 R12, R13, R16, RZ ;  /* 0x000000100d0c9227 */ /* 0x004fe200078e00ff */
[----:B----4-:R-:W-:Y:S02]  /*5c60*/  @!P1 ISETP.NE.AND P0, PT, R14, 0x1, PT ;  /* 0x000000010e00980c */ /* 0x010fe40003f05270 */
[----:B-1----:R-:W-:Y:S01]  /*5c70*/  @!P1 ISETP.NE.AND P2, PT, R3, 0x1, PT ;  /* 0x000000010300980c */ /* 0x002fe20003f45270 */
[C---:B------:R-:W-:Y:S01]  /*5c80*/  @!P1 IMAD.HI.U32 R9, R10.reuse, R15, RZ ;  /* 0x0000000f0a099227 */ /* 0x040fe200078e00ff */
[----:B------:R-:W-:Y:S01]  /*5c90*/  @!P1 SHF.R.U32.HI R12, RZ, R17, R12 ;  /* 0x00000011ff0c9219 */ /* 0x000fe2000001160c */
[----:B------:R1:W-:Y:S03]  /*5ca0*/  @!UP1 UTMALDG.3D [UR16], [UR22], desc[UR14] ;  /* 0x00000e10160095b4 */ /* 0x0003e60008011000 */
[----:B-----5:R-:W-:Y:S02]  /*5cb0*/  @!P1 SHF.R.U32.HI R9, RZ, R0, R9 ;  /* 0x00000000ff099219 */ /* 0x020fe40000011609 */
[----:B------:R-:W-:Y:S02]  /*5cc0*/  @!P1 SEL R12, R13, R12, !P2 ;  /* 0x0000000c0d0c9207 */ /* 0x000fe40005000000 */
[----:B------:R-:W-:Y:S01]  /*5cd0*/  @!P1 SEL R9, R10, R9, !P0 ;  /* 0x000000090a099207 */ /* 0x000fe20004000000 */
[----:B------:R1:W-:Y:S01]  /*5ce0*/  @!UP2 UTMALDG.3D [UR8], [UR22], desc[UR14] ;  /* 0x00000e081600a5b4 */ /* 0x0003e20008011000 */
[----:B------:R1:W-:Y:S03]  /*5cf0*/  @!P4 SYNCS.ARRIVE.TRANS64.RED.A0TR RZ, [UR6+0xb0], R21 ;  /* 0x0000b015ffffc9a7 */ /* 0x0003e60008300406 */
[----:B------:R-:W-:Y:S02]  /*5d00*/  @!P1 IMAD.IADD R0, R9, 0x1, -R12 ;  /* 0x0000000109009824 */ /* 0x000fe400078e0a0c */
[----:B------:R-:W-:Y:S02]  /*5d10*/  @!P1 IMAD.IADD R9, R12, 0x1, -R9 ;  /* 0x000000010c099824 */ /* 0x000fe400078e0a09 */
[----:B------:R-:W-:Y:S02]  /*5d20*/  @!P1 IMAD R13, R0, R3, R13 ;  /* 0x00000003000d9224 */ /* 0x000fe400078e020d */
[----:B------:R-:W-:Y:S01]  /*5d30*/  @!P1 IMAD R10, R9, R14, R10 ;  /* 0x0000000e090a9224 */ /* 0x000fe200078e020a */
[----:B------:R-:W-:Y:S01]  /*5d40*/  SYNCS.ARRIVE.TRANS64.RED.A1T0 RZ, [UR13], RZ ;  /* 0x000000ffffff79a7 */ /* 0x000fe2000810040d */
[----:B------:R-:W2:Y:S02]  /*5d50*/  SYNCS.PHASECHK.TRANS64.TRYWAIT P5, [UR6+0xd8], R20 ;  /* 0x0000d814ff0075a7 */ /* 0x000ea400080a1106 */
[----:B-12---:R-:W-:Y:S05]  /*5d60*/  @!P5 BRA `(.L_x_96) ;  /* 0x000000700048d947 */ /* 0x006fea0003800000 */
.L_x_236:
[----:B-1----:R-:W-:Y:S01]  /*5d70*/  @!P4 IADD3 R3, P0, PT, R36, 0x780, RZ ;  /* 0x000007802403c810 */ /* 0x002fe20007f1e0ff */
[----:B------:R-:W-:Y:S01]  /*5d80*/  VOTEU.ALL UP3, P4 ;  /* 0x0000000000ff7886 */ /* 0x000fe20002060000 */
[----:B------:R-:W-:Y:S01]  /*5d90*/  UMOV UR14, 0x0 ;  /* 0x00000000000e7882 */ /* 0x000fe20000000000 */
[----:B------:R-:W-:Y:S01]  /*5da0*/  UMOV UR15, 0x10000000 ;  /* 0x10000000000f7882 */ /* 0x000fe20000000000 */
[----:B------:R-:W-:Y:S01]  /*5db0*/  @!P4 R2UR UR9, R3 ;  /* 0x000000000309c2ca */ /* 0x000fe200000e0000 */
[----:B------:R-:W-:Y:S01]  /*5dc0*/  @!P4 IMAD.X R0, RZ, RZ, R37, P0 ;  /* 0x000000ffff00c224 */ /* 0x000fe200000e0625 */
[----:B------:R-:W-:Y:S01]  /*5dd0*/  UMOV UR33, UR41 ;  /* 0x0000002900217c82 */ /* 0x000fe20008000000 */
[----:B------:R-:W-:Y:S01]  /*5de0*/  UMOV UR34, UR66 ;  /* 0x0000004200227c82 */ /* 0x000fe20008000000 */
[----:B------:R-:W-:Y:S01]  /*5df0*/  VOTEU.ALL UP4, P4 ;  /* 0x0000000000ff7886 */ /* 0x000fe20002080000 */
[----:B------:R-:W-:Y:S01]  /*5e00*/  VOTEU.ALL UP2, P4 ;  /* 0x0000000000ff7886 */ /* 0x000fe20002040000 */
[----:B------:R-:W-:Y:S01]  /*5e10*/  @!P4 R2UR UR8, R0 ;  /* 0x000000000008c2ca */ /* 0x000fe200000e0000 */
[----:B------:R-:W-:Y:S01]  /*5e20*/  UMOV UR25, UR41 ;  /* 0x0000002900197c82 */ /* 0x000fe20008000000 */
[----:B------:R-:W-:Y:S01]  /*5e30*/  UMOV UR28, UR36 ;  /* 0x00000024001c7c82 */ /* 0x000fe20008000000 */
[----:B------:R-:W-:Y:S01]  /*5e40*/  @!UP4 UIADD3 UR35, UPT, UPT, UR67, 0x70, URZ ;  /* 0x000000704323c890 */ /* 0x000fe2000fffe0ff */
[----:B------:R-:W-:Y:S01]  /*5e50*/  ISETP.NE.AND P0, PT, R32, 0x2, PT ;  /* 0x000000022000780c */ /* 0x000fe20003f05270 */
[----:B------:R-:W-:Y:S01]  /*5e60*/  @!UP4 UIADD3 UR32, UPT, UPT, UR6, 0x6200, URZ ;  /* 0x000062000620c890 */ /* 0x000fe2000fffe0ff */
[----:B------:R-:W-:Y:S01]  /*5e70*/  IMAD.IADD R20, R10, 0x1, R51 ;  /* 0x000000010a147824 */ /* 0x000fe200078e0233 */
[----:B------:R-:W-:Y:S01]  /*5e80*/  @!UP4 UIADD3 UR26, UPT, UPT, UR66, 0x20, URZ ;  /* 0x00000020421ac890 */ /* 0x000fe2000fffe0ff */
[----:B------:R-:W-:Y:S01]  /*5e90*/  IMAD.U32 R14, RZ, RZ, UR9 ;  /* 0x00000009ff0e7e24 */ /* 0x000fe2000f8e00ff */
[----:B------:R-:W-:Y:S01]  /*5ea0*/  @!UP4 UIADD3 UR24, UPT, UPT, UR6, 0x6a00, URZ ;  /* 0x00006a000618c890 */ /* 0x000fe2000fffe0ff */
[----:B------:R-:W-:Y:S01]  /*5eb0*/  SEL R0, RZ, 0x1, P0 ;  /* 0x00000001ff007807 */ /* 0x000fe20000000000 */
[----:B------:R-:W-:Y:S01]  /*5ec0*/  UMOV UR27, UR35 ;  /* 0x00000023001b7c82 */ /* 0x000fe20008000000 */
[----:B------:R-:W-:Y:S01]  /*5ed0*/  @!UP4 UIADD3 UR18, UPT, UPT, UR66, 0x40, URZ ;  /* 0x000000404212c890 */ /* 0x000fe2000fffe0ff */
[----:B------:R-:W-:Y:S01]  /*5ee0*/  IMAD.U32 R15, RZ, RZ, UR8 ;  /* 0x00000008ff0f7e24 */ /* 0x000fe2000f8e00ff */
[----:B------:R-:W-:Y:S01]  /*5ef0*/  @!P4 R2UR UR22, R14 ;  /* 0x000000000e16c2ca */ /* 0x000fe200000e0000 */
[----:B------:R-:W-:Y:S01]  /*5f00*/  @!UP4 UIADD3 UR16, UPT, UPT, UR6, 0x7200, URZ ;  /* 0x000072000610c890 */ /* 0x000fe2000fffe0ff */
[----:B------:R-:W-:Y:S01]  /*5f10*/  LOP3.LUT R31, R31, R0, RZ, 0x3c, !PT ;  /* 0x000000001f1f7212 */ /* 0x000fe200078e3cff */
[----:B------:R-:W-:Y:S01]  /*5f20*/  VOTEU.ALL UP1, P4 ;  /* 0x0000000000ff7886 */ /* 0x000fe20002020000 */
[----:B------:R-:W-:Y:S01]  /*5f30*/  @!P4 R2UR UR23, R15 ;  /* 0x000000000f17c2ca */ /* 0x000fe200000e0000 */
[----:B------:R-:W-:Y:S01]  /*5f40*/  UMOV UR17, UR41 ;  /* 0x0000002900117c82 */ /* 0x000fe20008000000 */
[----:B------:R-:W-:Y:S01]  /*5f50*/  UMOV UR20, UR36 ;  /* 0x0000002400147c82 */ /* 0x000fe20008000000 */
[----:B------:R-:W-:Y:S01]  /*5f60*/  UMOV UR19, UR35 ;  /* 0x0000002300137c82 */ /* 0x000fe20008000000 */
[----:B------:R-:W-:Y:S01]  /*5f70*/  @!UP4 UIADD3 UR10, UPT, UPT, UR66, 0x60, URZ ;  /* 0x00000060420ac890 */ /* 0x000fe2000fffe0ff */
[----:B------:R-:W-:Y:S01]  /*5f80*/  IMAD.IADD R21, R13, 0x1, R58 ;  /* 0x000000010d157824 */ /* 0x000fe200078e023a */
[----:B------:R-:W-:Y:S01]  /*5f90*/  @!UP4 UIADD3 UR8, UPT, UPT, UR6, 0x7a00, URZ ;  /* 0x00007a000608c890 */ /* 0x000fe2000fffe0ff */
[----:B------:R-:W-:Y:S01]  /*5fa0*/  SEL R32, R32, RZ, P0 ;  /* 0x000000ff20207207 */ /* 0x000fe20000000000 */
[----:B------:R-:W-:Y:S01]  /*5fb0*/  UMOV UR9, UR41 ;  /* 0x0000002900097c82 */ /* 0x000fe20008000000 */
[----:B------:R-:W-:Y:S01]  /*5fc0*/  UMOV UR12, UR36 ;  /* 0x00000024000c7c82 */ /* 0x000fe20008000000 */
[----:B------:R-:W-:Y:S03]  /*5fd0*/  UMOV UR11, UR35 ;  /* 0x00000023000b7c82 */ /* 0x000fe60008000000 */
[----:B------:R1:W-:Y:S01]  /*5fe0*/  @!UP3 UTMALDG.3D [UR32], [UR22], desc[UR14] ;  /* 0x00000e201600b5b4 */ /* 0x0003e20008011000 */
[----:B------:R2:W-:Y:S01]  /*5ff0*/  @!UP2 UTMALDG.3D [UR24], [UR22], desc[UR14] ;  /* 0x00000e181600a5b4 */ /* 0x0005e20008011000 */
[----:B------:R-:W-:Y:S01]  /*6000*/  VOTEU.ALL UP2, P4 ;  /* 0x0000000000ff7886 */ /* 0x000fe20002040000 */
[----:B------:R2:W-:Y:S01]  /*6010*/  @!UP1 UTMALDG.3D [UR16], [UR22], desc[UR14] ;  /* 0x00000e10160095b4 */ /* 0x0005e20008011000 */
[----:B------:R-:W-:Y:S03]  /*6020*/  UPLOP3.LUT UP1, UPT, UPT, UPT, UPT, 0x80, 0x8 ;  /* 0x000000000008789c */ /* 0x000fe60003f2f070 */
[----:B------:R2:W-:Y:S01]  /*6030*/  @!UP2 UTMALDG.3D [UR8], [UR22], desc[UR14] ;  /* 0x00000e081600a5b4 */ /* 0x0005e20008011000 */
[----:B------:R2:W-:Y:S01]  /*6040*/  @!P4 SYNCS.ARRIVE.TRANS64.RED.A0TR RZ, [UR6+0xb8], R29 ;  /* 0x0000b81dffffc9a7 */ /* 0x0005e20008300406 */
[----:B-1----:R-:W-:Y:S01]  /*6050*/  @P3 R2UR UR36, R30 ;  /* 0x000000001e2432ca */ /* 0x002fe200000e0000 */
[----:B------:R-:W-:Y:S01]  /*6060*/  SYNCS.ARRIVE.TRANS64.RED.A1T0 RZ, [UR21], RZ ;  /* 0x000000ffffff79a7 */ /* 0x000fe20008100415 */
[----:B------:R-:W-:Y:S02]  /*6070*/  @!UPT UIADD3 URZ, UPT, UPT, URZ, URZ, URZ ;  /* 0x000000fffffff290 */ /* 0x000fe4000fffe0ff */
[----:B------:R-:W-:Y:S11]  /*6080*/  @P3 BRA `(.L_x_97) ;  /* 0xffffffe000983947 */ /* 0x000ff6000383ffff */
[----:B------:R-:W1:Y:S02]  /*6090*/  SYNCS.PHASECHK.TRANS64.TRYWAIT P0, [UR6+0xc0], R11 ;  /* 0x0000c00bff0075a7 */ /* 0x000e640008001106 */
[----:B-1----:R-:W-:Y:S05]  /*60a0*/  @!P0 BRA `(.L_x_98) ;  /* 0x0000006c00908947 */ /* 0x002fea0003800000 */
.L_x_238:
[----:B------:R-:W4:Y:S02]  /*60b0*/  SYNCS.PHASECHK.TRANS64.TRYWAIT P0, [UR6+0xc8], R11 ;  /* 0x0000c80bff0075a7 */ /* 0x000f240008001106 */
[----:B----4-:R-:W-:Y:S05]  /*60c0*/  @!P0 BRA `(.L_x_99) ;  /* 0x0000006c00a08947 */ /* 0x010fea0003800000 */
.L_x_240:
[----:B------:R-:W4:Y:S01]  /*60d0*/  SYNCS.PHASECHK.TRANS64.TRYWAIT P0, [UR6+0xd0], R11 ;  /* 0x0000d00bff0075a7 */ /* 0x000f220008001106 */
[----:B-1----:R-:W-:Y:S01]  /*60e0*/  HFMA2 R0, -RZ, RZ, 0, 5.9604644775390625e-08 ;  /* 0x00000001ff007431 */ /* 0x002fe200000001ff */
[----:B----4-:R-:W-:Y:S06]  /*60f0*/  @!P0 BRA `(.L_x_100) ;  /* 0x0000006c00ac8947 */ /* 0x010fec0003800000 */
.L_x_242:
[----:B-1----:R-:W-:Y:S02]  /*6100*/  MOV R2, UR6 ;  /* 0x0000000600027c02 */ /* 0x002fe40008000f00 */
[----:B------:R-:W-:-:S07]  /*6110*/  SHF.L.U32 R3, R0, 0x1f, RZ ;  /* 0x0000001f00037819 */ /* 0x000fce00000006ff */
.L_x_101:
[----:B-1----:R1:W4:Y:S02]  /*6120*/  SYNCS.PHASECHK.TRANS64.TRYWAIT P0, [R2+URZ+0xd8], R3 ;  /* 0x0000d803020075a7 */ /* 0x00232400080011ff */
[----:B----4-:R-:W-:Y:S05]  /*6130*/  @!P0 NANOSLEEP.SYNCS 0x989680 ;  /* 0x009896800000895d */ /* 0x010fea0003900000 */
[----:B------:R-:W4:Y:S02]  /*6140*/  @!P0 SYNCS.PHASECHK.TRANS64 P0, [R2+URZ+0xd8], R3 ;  /* 0x0000d803020085a7 */ /* 0x000f2400080010ff */
[----:B--2-4-:R-:W-:Y:S05]  /*6150*/  @P0 EXIT ;  /* 0x000000000000094d */ /* 0x014fea0003800000 */
[----:B------:R-:W-:Y:S05]  /*6160*/  BRA `(.L_x_101) ;  /* 0xfffffffc00ec7947 */ /* 0x000fea000383ffff */
.L_x_82:
[----:B------:R-:W-:-:S06]  /*6170*/  UISETP.GE.AND UP1, UPT, UR10, 0x4, UPT ;  /* 0x000000040a00788c */ /* 0x000fcc000bf26270 */
[----:B------:R-:W-:-:S13]  /*6180*/  PLOP3.LUT P0, PT, PT, PT, UP1, 0x80, 0x8 ;  /* 0x000000000008781c */ /* 0x000fda0003f0f018 */
[----:B------:R-:W-:Y:S05]  /*6190*/  @!P0 EXIT ;  /* 0x000000000000894d */ /* 0x000fea0003800000 */
[----:B------:R-:W-:Y:S01]  /*61a0*/  BAR.SYNC.DEFER_BLOCKING 0x6, 0xa0 ;  /* 0x0182800000007b1d */ /* 0x000fe20000010000 */
[C---:B------:R-:W-:Y:S01]  /*61b0*/  IMAD.SHL.U32 R4, R70.reuse, 0x10, RZ ;  /* 0x0000001046047824 */ /* 0x040fe200078e00ff */
[C---:B------:R-:W-:Y:S01]  /*61c0*/  R2P PR, R70.reuse, 0x18 ;  /* 0x0000001846007804 */ /* 0x040fe20000000000 */
[C---:B------:R-:W-:Y:S01]  /*61d0*/  IMAD.U32 R31, R70.reuse, 0x10000, RZ ;  /* 0x00010000461f7824 */ /* 0x040fe200078e00ff */
[----:B------:R-:W-:Y:S01]  /*61e0*/  LOP3.LUT R70, R70, 0x60, RZ, 0xc0, !PT ;  /* 0x0000006046467812 */ /* 0x000fe200078ec0ff */
[----:B------:R-:W-:Y:S01]  /*61f0*/  IMAD.MOV.U32 R68, RZ, RZ, 0xa0 ;  /* 0x000000a0ff447424 */ /* 0x000fe200078e00ff */
[----:B------:R-:W-:Y:S02]  /*6200*/  UMOV UR48, 0x400 ;  /* 0x0000040000307882 */ /* 0x000fe40000000000 */
[----:B------:R-:W1:Y:S01]  /*6210*/  LDC R63, c[0x0][0x370] ;  /* 0x0000dc00ff3f7b82 */ /* 0x000e620000000800 */
[----:B------:R-:W-:Y:S01]  /*6220*/  ULEA UR48, UR37, UR48, 0x18 ;  /* 0x0000003025307291 */ /* 0x000fe2000f8ec0ff */
[----:B------:R-:W-:-:S02]  /*6230*/  LOP3.LUT R4, R3, 0x600, R4, 0xf8, !PT ;  /* 0x0000060003047812 */ /* 0x000fc400078ef804 */
[----:B------:R-:W-:Y:S02]  /*6240*/  CS2R R66, SRZ ;  /* 0x0000000000427805 */ /* 0x000fe4000001ff00 */
[----:B------:R-:W-:Y:S01]  /*6250*/  LOP3.LUT R31, R31, 0x600000, RZ, 0xc0, !PT ;  /* 0x006000001f1f7812 */ /* 0x000fe200078ec0ff */
[----:B------:R-:W-:Y:S01]  /*6260*/  UIADD3 UR4, UPT, UPT, UR48, 0x200, URZ ;  /* 0x0000020030047890 */ /* 0x000fe2000fffe0ff */
[----:B------:R-:W-:Y:S01]  /*6270*/  MOV R30, RZ ;  /* 0x000000ff001e7202 */ /* 0x000fe20000000f00 */
[----:B------:R-:W-:Y:S01]  /*6280*/  IMAD.MOV.U32 R75, RZ, RZ, RZ ;  /* 0x000000ffff4b7224 */ /* 0x000fe200078e00ff */
[----:B------:R-:W2:Y:S01]  /*6290*/  LDC R28, c[0x0][0xd0c] ;  /* 0x00034300ff1c7b82 */ /* 0x000ea20000000800 */
[----:B------:R-:W-:Y:S01]  /*62a0*/  SEL R68, R68, 0x60, !P3 ;  /* 0x0000006044447807 */ /* 0x000fe20005800000 */
[----:B------:R-:W3:Y:S01]  /*62b0*/  LDCU.64 UR52, c[0x0][0x348] ;  /* 0x00006900ff3477ac */ /* 0x000ee20008000a00 */
[----:B------:R-:W-:Y:S01]  /*62c0*/  IMAD.U32 R61, RZ, RZ, UR4 ;  /* 0x00000004ff3d7e24 */ /* 0x000fe2000f8e00ff */
[----:B------:R-:W4:Y:S03]  /*62d0*/  LDCU.64 UR44, c[0x0][0xa88] ;  /* 0x00015100ff2c77ac */ /* 0x000f260008000a00 */
[----:B------:R-:W-:Y:S01]  /*62e0*/  IMAD R71, R4, 0x4, R61 ;  /* 0x0000000404477824 */ /* 0x000fe200078e023d */
[----:B------:R-:W1:Y:S01]  /*62f0*/  LDC R60, c[0x0][0xd20] ;  /* 0x00034800ff3c7b82 */ /* 0x000e620000000800 */
[----:B------:R-:W3:Y:S01]  /*6300*/  LDS R0, [UR48+0x180] ;  /* 0x00018030ff007984 */ /* 0x000ee20008000800 */
[----:B------:R-:W1:Y:S01]  /*6310*/  LDCU.64 UR46, c[0x0][0xa90] ;  /* 0x00015200ff2e77ac */ /* 0x000e620008000a00 */
[C---:B------:R-:W-:Y:S01]  /*6320*/  VIADD R69, R71.reuse, 0x140 ;  /* 0x0000014047457836 */ /* 0x040fe20000000000 */
[----:B------:R-:W-:Y:S01]  /*6330*/  @P4 IADD3 R69, PT, PT, R71, 0xc0, RZ ;  /* 0x000000c047454810 */ /* 0x000fe20007ffe0ff */
[----:B------:R-:W-:Y:S01]  /*6340*/  UMOV UR49, URZ ;  /* 0x000000ff00317c82 */ /* 0x000fe20008000000 */
[----:B------:R-:W-:-:S02]  /*6350*/  UMOV UR51, URZ ;  /* 0x000000ff00337c82 */ /* 0x000fc40008000000 */
[----:B------:R-:W1:Y:S08]  /*6360*/  LDC R26, c[0x0][0xd30] ;  /* 0x00034c00ff1a7b82 */ /* 0x000e700000000800 */
[----:B------:R-:W1:Y:S08]  /*6370*/  LDC.64 R56, c[0x0][0xd10] ;  /* 0x00034400ff387b82 */ /* 0x000e700000000a00 */
[----:B------:R-:W1:Y:S08]  /*6380*/  LDC.64 R24, c[0x0][0xd18] ;  /* 0x00034600ff187b82 */ /* 0x000e700000000a00 */
[----:B------:R-:W1:Y:S08]  /*6390*/  LDC.64 R22, c[0x0][0xd28] ;  /* 0x00034a00ff167b82 */ /* 0x000e700000000a00 */
[----:B------:R-:W1:Y:S01]  /*63a0*/  LDC.64 R54, c[0x0][0xab0] ;  /* 0x0002ac00ff367b82 */ /* 0x000e620000000a00 */
[----:B---3--:R-:W-:-:S07]  /*63b0*/  IADD3 R31, PT, PT, R0, R31, RZ ;  /* 0x0000001f001f7210 */ /* 0x008fce0007ffe0ff */
[----:B------:R-:W3:Y:S08]  /*63c0*/  LDC.64 R52, c[0x0][0xaa8] ;  /* 0x0002aa00ff347b82 */ /* 0x000ef00000000a00 */
[----:B--2-4-:R-:W1:Y:S02]  /*63d0*/  LDC R62, c[0x0][0x374] ;  /* 0x0000dd00ff3e7b82 */ /* 0x014e640000000800 */
.L_x_177:
[C---:B------:R-:W-:Y:S02]  /*63e0*/  LEA R0, R75.reuse, UR48, 0x3 ;  /* 0x000000304b007c11 */ /* 0x040fe4000f8e18ff */
[----:B------:R-:W-:Y:S02]  /*63f0*/  SHF.L.U32 R3, R66, 0x1f, RZ ;  /* 0x0000001f42037819 */ /* 0x000fe400000006ff */
[----:B------:R-:W-:Y:S02]  /*6400*/  LEA R16, R75, UR48, 0x4 ;  /* 0x000000304b107c11 */ /* 0x000fe4000f8e20ff */
[----:B------:R-:W2:Y:S02]  /*6410*/  SYNCS.PHASECHK.TRANS64.TRYWAIT P0, [R0+URZ+0xf0], R3 ;  /* 0x0000f003000075a7 */ /* 0x000ea400080011ff */
[----:B--23--:R-:W-:Y:S05]  /*6420*/  @!P0 BRA `(.L_x_102) ;  /* 0x0000006800f88947 */ /* 0x00cfea0003800000 */
.L_x_243:
[----:B------:R-:W4:Y:S01]  /*6430*/  LDC.64 R14, c[0x0][0xd10] ;  /* 0x00034400ff0e7b82 */ /* 0x000f220000000a00 */
[----:B------:R-:W3:Y:S01]  /*6440*/  LDS.128 R16, [R16+0x160] ;  /* 0x0001600010107984 */ /* 0x000ee20000000c00 */
[----:B-1----:R-:W-:Y:S01]  /*6450*/  ISETP.NE.AND P1, PT, R26, 0x1, PT ;  /* 0x000000011a00780c */ /* 0x002fe20003f25270 */
[----:B--2---:R-:W-:Y:S01]  /*6460*/  VIADD R0, R0, 0x100 ;  /* 0x0000010000007836 */ /* 0x004fe20000000000 */
[----:B------:R-:W-:Y:S04]  /*6470*/  ISETP.GE.AND P0, PT, R2, 0x1, PT ;  /* 0x000000010200780c */ /* 0x000fe80003f06270 */
[----:B------:R-:W1:Y:S01]  /*6480*/  LDC.64 R12, c[0x0][0xd18] ;  /* 0x00034600ff0c7b82 */ /* 0x000e620000000a00 */
[----:B------:R-:W-:Y:S01]  /*6490*/  PRMT R0, RZ, 0x654, R0 ;  /* 0x00000654ff007816 */ /* 0x000fe20000000000 */
[----:B------:R-:W-:Y:S01]  /*64a0*/  @!PT LDS RZ, [RZ] ;  /* 0x00000000fffff984 */ /* 0x000fe20000000800 */
[----:B------:R-:W-:Y:S01]  /*64b0*/  @!PT LDS RZ, [RZ] ;  /* 0x00000000fffff984 */ /* 0x000fe20000000800 */
[----:B------:R-:W-:Y:S01]  /*64c0*/  @!PT LDS RZ, [RZ] ;  /* 0x00000000fffff984 */ /* 0x000fe20000000800 */
[----:B------:R-:W-:Y:S01]  /*64d0*/  @!PT LDS RZ, [RZ] ;  /* 0x00000000fffff984 */ /* 0x000fe20000000800 */
[----:B------:R2:W-:Y:S06]  /*64e0*/  MEMBAR.ALL.CTA ;  /* 0x0000000000007992 */ /* 0x0005ec0000008000 */
[----:B--2---:R-:W2:Y:S01]  /*64f0*/  FENCE.VIEW.ASYNC.S ;  /* 0x00000000000073c6 */ /* 0x004ea20000000000 */
[----:B------:R-:W1:Y:S08]  /*6500*/  @!P1 LDC R11, c[0x0][0xd20] ;  /* 0x00034800ff0b9b82 */ /* 0x000e700000000800 */
[----:B------:R-:W1:Y:S01]  /*6510*/  @!P1 LDC R10, c[0x0][0xd0c] ;  /* 0x00034300ff0a9b82 */ /* 0x000e620000000800 */
[----:B--2---:R2:W-:Y:S01]  /*6520*/  SYNCS.ARRIVE.TRANS64.RED.A1T0 RZ, [R0+URZ], RZ ;  /* 0x000000ff00ff79a7 */ /* 0x0045e200081004ff */
[----:B---3--:R-:W-:Y:S04]  /*6530*/  LOP3.LUT P4, RZ, R18, 0x1, RZ, 0xc0, !PT ;  /* 0x0000000112ff7812 */ /* 0x008fe8000788c0ff */
[----:B------:R-:W-:Y:S09]  /*6540*/  P2R R72, PR, RZ, 0x10 ;  /* 0x00000010ff487803 */ /* 0x000ff20000000000 */
[----:B------:R-:W-:Y:S02]  /*6550*/  @P4 MOV R29, R16 ;  /* 0x00000010001d4202 */ /* 0x000fe40000000f00 */
[----:B------:R-:W-:Y:S01]  /*6560*/  @P4 LOP3.LUT R27, R17, 0xffff, RZ, 0xc0, !PT ;  /* 0x0000ffff111b4812 */ /* 0x000fe200078ec0ff */
[----:B--2-4-:R-:W-:Y:S06]  /*6570*/  @!P0 BRA `(.L_x_103) ;  /* 0x0000000000a48947 */ /* 0x014fec0003800000 */
[----:B------:R-:W-:Y:S01]  /*6580*/  IMAD.HI.U32 R33, R62, R25, RZ ;  /* 0x000000193e217227 */ /* 0x000fe200078e00ff */
[----:B------:R-:W-:Y:S02]  /*6590*/  ISETP.NE.AND P0, PT, R24, 0x1, PT ;  /* 0x000000011800780c */ /* 0x000fe40003f05270 */
[----:B------:R-:W-:Y:S01]  /*65a0*/  ISETP.NE.AND P2, PT, R2, 0x1, PT ;  /* 0x000000010200780c */ /* 0x000fe20003f45270 */
[----:B------:R-:W-:Y:S01]  /*65b0*/  IMAD.HI.U32 R34, R63, R56, RZ ;  /* 0x000000383f227227 */ /* 0x000fe200078e00ff */
[----:B------:R-:W-:Y:S02]  /*65c0*/  SHF.R.U32.HI R33, RZ, R60, R33 ;  /* 0x0000003cff217219 */ /* 0x000fe40000011621 */
[----:B------:R-:W-:Y:S01]  /*65d0*/  ISETP.NE.AND P3, PT, R28, 0x1, PT ;  /* 0x000000011c00780c */ /* 0x000fe20003f65270 */
[----:B------:R-:W-:Y:S01]  /*65e0*/  IMAD.HI.U32 R38, R29, R56, RZ ;  /* 0x000000381d267227 */ /* 0x000fe200078e00ff */
[----:B------:R-:W-:Y:S02]  /*65f0*/  SHF.R.U32.HI R34, RZ, R57, R34 ;  /* 0x00000039ff227219 */ /* 0x000fe40000011622 */
[----:B------:R-:W-:Y:S01]  /*6600*/  SEL R3, R62, R33, !P0 ;  /* 0x000000213e037207 */ /* 0x000fe20004000000 */
[----:B------:R-:W-:Y:S01]  /*6610*/  IMAD.HI.U32 R33, R27, R25, RZ ;  /* 0x000000191b217227 */ /* 0x000fe200078e00ff */
[----:B------:R-:W-:Y:S02]  /*6620*/  SEL R7, R63, R34, !P3 ;  /* 0x000000223f077207 */ /* 0x000fe40005800000 */
[----:B------:R-:W-:Y:S01]  /*6630*/  SHF.R.U32.HI R38, RZ, R57, R38 ;  /* 0x00000039ff267219 */ /* 0x000fe20000011626 */
[-C--:B------:R-:W-:Y:S04]  /*6640*/  IMAD.HI.U32 R34, R3, R22.reuse, RZ ;  /* 0x0000001603227227 */ /* 0x080fe800078e00ff */
[----:B------:R-:W-:Y:S01]  /*6650*/  IMAD.HI.U32 R36, R7, R22, RZ ;  /* 0x0000001607247227 */ /* 0x000fe200078e00ff */
[-C--:B------:R-:W-:Y:S02]  /*6660*/  @P2 SHF.R.U32.HI R3, RZ, R23.reuse, R34 ;  /* 0x00000017ff032219 */ /* 0x080fe40000011622 */
[----:B------:R-:W-:Y:S02]  /*6670*/  SHF.R.U32.HI R34, RZ, R60, R33 ;  /* 0x0000003cff227219 */ /* 0x000fe40000011621 */
[----:B------:R-:W-:Y:S01]  /*6680*/  @P2 SHF.R.U32.HI R7, RZ, R23, R36 ;  /* 0x00000017ff072219 */ /* 0x000fe20000011624 */
[C---:B------:R-:W-:Y:S01]  /*6690*/  IMAD R4, R2.reuse, R3, RZ ;  /* 0x0000000302047224 */ /* 0x040fe200078e02ff */
[----:B------:R-:W-:Y:S02]  /*66a0*/  SEL R5, R27, R34, !P0 ;  /* 0x000000221b057207 */ /* 0x000fe40004000000 */
[----:B------:R-:W-:Y:S01]  /*66b0*/  SEL R3, R29, R38, !P3 ;  /* 0x000000261d037207 */ /* 0x000fe20005800000 */
[----:B------:R-:W-:Y:S01]  /*66c0*/  IMAD R6, R2, R7, RZ ;  /* 0x0000000702067224 */ /* 0x000fe200078e02ff */
[C---:B------:R-:W-:Y:S01]  /*66d0*/  ISETP.GE.AND P0, PT, R5.reuse, R4, PT ;  /* 0x000000040500720c */ /* 0x040fe20003f06270 */
[----:B------:R-:W-:Y:S03]  /*66e0*/  IMAD.HI.U32 R8, R5, R22, RZ ;  /* 0x0000001605087227 */ /* 0x000fe600078e00ff */
[----:B------:R-:W-:Y:S01]  /*66f0*/  ISETP.GE.OR P0, PT, R3, R6, P0 ;  /* 0x000000060300720c */ /* 0x000fe20000706670 */
[----:B------:R-:W-:Y:S01]  /*6700*/  IMAD.MOV R6, RZ, RZ, -R3 ;  /* 0x000000ffff067224 */ /* 0x000fe200078e0a03 */
[-C--:B------:R-:W-:Y:S03]  /*6710*/  SHF.R.U32.HI R8, RZ, R23.reuse, R8 ;  /* 0x00000017ff087219 */ /* 0x080fe60000011608 */
[----:B------:R-:W-:Y:S01]  /*6720*/  IMAD R29, R28, R6, R29 ;  /* 0x000000061c1d7224 */ /* 0x000fe200078e021d */
[----:B------:R-:W-:Y:S05]  /*6730*/  SEL R9, R5, R8, !P2 ;  /* 0x0000000805097207 */ /* 0x000fea0005000000 */
[----:B------:R-:W-:Y:S02]  /*6740*/  IMAD.MOV R8, RZ, RZ, -R9 ;  /* 0x000000ffff087224 */ /* 0x000fe400078e0a09 */
[C---:B------:R-:W-:Y:S04]  /*6750*/  @!P0 IMAD.HI.U32 R4, R3.reuse, R22, RZ ;  /* 0x0000001603048227 */ /* 0x040fe800078e00ff */
[----:B------:R-:W-:Y:S01]  /*6760*/  IMAD R8, R2, R8, R5 ;  /* 0x0000000802087224 */ /* 0x000fe200078e0205 */
[----:B------:R-:W-:Y:S04]  /*6770*/  @!P0 SHF.R.U32.HI R4, RZ, R23, R4 ;  /* 0x00000017ff048219 */ /* 0x000fe80000011604 */
[----:B------:R-:W-:Y:S02]  /*6780*/  @!P0 SEL R0, R3, R4, !P2 ;  /* 0x0000000403008207 */ /* 0x000fe40005000000 */
[----:B------:R-:W-:Y:S02]  /*6790*/  IADD3 R4, PT, PT, -R5, RZ, RZ ;  /* 0x000000ff05047210 */ /* 0x000fe40007ffe1ff */
[----:B------:R-:W-:Y:S01]  /*67a0*/  @!P0 IADD3 R9, PT, PT, R9, -R0, RZ ;  /* 0x8000000009098210 */ /* 0x000fe20007ffe0ff */
[----:B------:R-:W-:Y:S02]  /*67b0*/  @!P0 IMAD R0, R7, R8, R0 ;  /* 0x0000000807008224 */ /* 0x000fe400078e0200 */
[----:B------:R-:W-:Y:S02]  /*67c0*/  IMAD R27, R24, R4, R27 ;  /* 0x00000004181b7224 */ /* 0x000fe400078e021b */
[----:B------:R-:W-:Y:S02]  /*67d0*/  @!P0 IMAD R5, R9, R2, R3 ;  /* 0x0000000209058224 */ /* 0x000fe400078e0203 */
[----:B------:R-:W-:Y:S04]  /*67e0*/  @!P0 IMAD.MOV.U32 R3, RZ, RZ, R0 ;  /* 0x000000ffff038224 */ /* 0x000fe800078e0000 */
[----:B------:R-:W-:Y:S02]  /*67f0*/  IMAD R29, R3, R28, R29 ;  /* 0x0000001c031d7224 */ /* 0x000fe400078e021d */
[----:B------:R-:W-:Y:S07]  /*6800*/  IMAD R27, R5, R24, R27 ;  /* 0x00000018051b7224 */ /* 0x000fee00078e021b */
.L_x_103:
[----:B-1----:R-:W-:Y:S01]  /*6810*/  @!P1 ISETP.NE.AND P0, PT, R12, 0x1, PT ;  /* 0x000000010c00980c */ /* 0x002fe20003f05270 */
[----:B------:R-:W-:Y:S01]  /*6820*/  @!P1 IMAD.HI.U32 R4, R27, R13, RZ ;  /* 0x0000000d1b049227 */ /* 0x000fe200078e00ff */
[----:B------:R-:W-:Y:S01]  /*6830*/  R2UR UR41, R21 ;  /* 0x00000000152972ca */ /* 0x000fe200000e0000 */
[----:B------:R-:W-:Y:S01]  /*6840*/  BSSY.RECONVERGENT B6, `(.L_x_104) ;  /* 0x0000031000067945 */ /* 0x000fe20003800200 */
[----:B------:R-:W-:Y:S01]  /*6850*/  R2UR UR42, R20 ;  /* 0x00000000142a72ca */ /* 0x000fe200000e0000 */
[----:B------:R-:W-:Y:S01]  /*6860*/  @!P1 IMAD.HI.U32 R0, R29, R14, RZ ;  /* 0x0000000e1d009227 */ /* 0x000fe200078e00ff */
[----:B------:R-:W-:Y:S02]  /*6870*/  @!P1 SHF.R.U32.HI R4, RZ, R11, R4 ;  /* 0x0000000bff049219 */ /* 0x000fe40000011604 */
[----:B------:R-:W-:Y:S01]  /*6880*/  @!P1 ISETP.NE.AND P2, PT, R10, 0x1, PT ;  /* 0x000000010a00980c */ /* 0x000fe20003f45270 */
[----:B------:R-:W-:Y:S01]  /*6890*/  VIADD R75, R75, 0x1 ;  /* 0x000000014b4b7836 */ /* 0x000fe20000000000 */
[----:B------:R-:W-:Y:S02]  /*68a0*/  @!P1 SEL R3, R27, R4, !P0 ;  /* 0x000000041b039207 */ /* 0x000fe40004000000 */
[----:B------:R-:W-:Y:S02]  /*68b0*/  @!P1 SHF.R.U32.HI R0, RZ, R15, R0 ;  /* 0x0000000fff009219 */ /* 0x000fe40000011600 */
[----:B------:R-:W-:Y:S01]  /*68c0*/  LOP3.LUT P0, RZ, R61, 0x1f0, RZ, 0xc0, !PT ;  /* 0x000001f03dff7812 */ /* 0x000fe2000780c0ff */
[----:B------:R-:W-:Y:S01]  /*68d0*/  USHF.L.U32 UR41, UR41, 0x7, URZ ;  /* 0x0000000729297899 */ /* 0x000fe200080006ff */
[----:B------:R-:W-:Y:S01]  /*68e0*/  @!P1 SEL R4, R29, R0, !P2 ;  /* 0x000000001d049207 */ /* 0x000fe20005000000 */
[----:B------:R-:W-:Y:S01]  /*68f0*/  USHF.L.U32 UR42, UR42, 0x7, URZ ;  /* 0x000000072a2a7899 */ /* 0x000fe200080006ff */
[----:B------:R-:W-:Y:S03]  /*6900*/  @P4 SHF.R.U32.HI R65, RZ, 0x10, R17 ;  /* 0x00000010ff414819 */ /* 0x000fe60000011611 */
[----:B------:R-:W-:Y:S02]  /*6910*/  @!P1 IMAD.IADD R0, R3, 0x1, -R4 ;  /* 0x0000000103009824 */ /* 0x000fe400078e0a04 */
[----:B------:R-:W-:Y:S02]  /*6920*/  @!P1 IMAD.IADD R3, R4, 0x1, -R3 ;  /* 0x0000000104039824 */ /* 0x000fe400078e0a03 */
[----:B------:R-:W-:Y:S02]  /*6930*/  @!P1 IMAD R29, R0, R10, R29 ;  /* 0x0000000a001d9224 */ /* 0x000fe400078e021d */
[----:B------:R-:W-:Y:S01]  /*6940*/  @!P1 IMAD R27, R3, R12, R27 ;  /* 0x0000000c031b9224 */ /* 0x000fe200078e021b */
[----:B------:R-:W-:Y:S06]  /*6950*/  @!P0 BRA `(.L_x_105) ;  /* 0x00000000007c8947 */ /* 0x000fec0003800000 */
[----:B------:R-:W1:Y:S01]  /*6960*/  LDCU.64 UR8, c[0x4][0x80] ;  /* 0x01001000ff0877ac */ /* 0x000e620008000a00 */
[----:B------:R-:W-:Y:S01]  /*6970*/  MOV R16, 0x0 ;  /* 0x0000000000107802 */ /* 0x000fe20000000f00 */
[----:B------:R-:W-:Y:S02]  /*6980*/  HFMA2 R12, -RZ, RZ, 0, 5.9604644775390625e-08 ;  /* 0x00000001ff0c7431 */ /* 0x000fe400000001ff */
[----:B------:R-:W-:Y:S01]  /*6990*/  IMAD.MOV.U32 R8, RZ, RZ, 0x70 ;  /* 0x00000070ff087424 */ /* 0x000fe200078e00ff */
[----:B------:R2:W3:Y:S01]  /*69a0*/  LDC.64 R14, c[0x4][R16] ;  /* 0x01000000100e7b82 */ /* 0x0004e20000000a00 */
[----:B------:R-:W4:Y:S01]  /*69b0*/  LDCU.64 UR6, c[0x4][0x88] ;  /* 0x01001100ff0677ac */ /* 0x000f220008000a00 */
[----:B------:R-:W-:Y:S01]  /*69c0*/  IMAD.MOV.U32 R13, RZ, RZ, RZ ;  /* 0x000000ffff0d7224 */ /* 0x000fe200078e00ff */
[----:B------:R-:W2:Y:S01]  /*69d0*/  LDCU.64 UR4, c[0x4][0x8] ;  /* 0x01000100ff0477ac */ /* 0x000ea20008000a00 */
[----:B-1----:R-:W-:Y:S01]  /*69e0*/  MOV R5, UR9 ;  /* 0x0000000900057c02 */ /* 0x002fe20008000f00 */
[----:B------:R-:W-:Y:S01]  /*69f0*/  IMAD.U32 R4, RZ, RZ, UR8 ;  /* 0x00000008ff047e24 */ /* 0x000fe2000f8e00ff */
[----:B----4-:R-:W-:Y:S01]  /*6a00*/  MOV R7, UR7 ;  /* 0x0000000700077c02 */ /* 0x010fe20008000f00 */
[----:B------:R-:W-:Y:S01]  /*6a10*/  IMAD.U32 R6, RZ, RZ, UR6 ;  /* 0x00000006ff067e24 */ /* 0x000fe2000f8e00ff */
[----:B--2---:R-:W-:Y:S01]  /*6a20*/  MOV R11, UR5 ;  /* 0x00000005000b7c02 */ /* 0x004fe20008000f00 */
[----:B------:R-:W-:Y:S02]  /*6a30*/  IMAD.U32 R10, RZ, RZ, UR4 ;  /* 0x00000004ff0a7e24 */ /* 0x000fe4000f8e00ff */
[----:B------:R-:W-:Y:S07]  /*6a40*/  LEPC R20, `(.L_x_106) ;  /* 0x000000001014794e */ /* 0x000fee0000000000 */
[----:B---3-5:R-:W-:Y:S05]  /*6a50*/  CALL.ABS.NOINC R14 ;  /* 0x000000000e007343 */ /* 0x028fea0003c00000 */
.L_x_106:
[----:B------:R-:W1:Y:S01]  /*6a60*/  LDCU.64 UR8, c[0x4][0x80] ;  /* 0x01001000ff0877ac */ /* 0x000e620008000a00 */
[----:B------:R-:W2:Y:S01]  /*6a70*/  LDC.64 R16, c[0x4][R16] ;  /* 0x0100000010107b82 */ /* 0x000ea20000000a00 */
[----:B------:R-:W-:Y:S02]  /*6a80*/  HFMA2 R12, -RZ, RZ, 0, 5.9604644775390625e-08 ;  /* 0x00000001ff0c7431 */ /* 0x000fe400000001ff */
[----:B------:R-:W-:Y:S02]  /*6a90*/  IMAD.MOV.U32 R8, RZ, RZ, 0x70 ;  /* 0x00000070ff087424 */ /* 0x000fe400078e00ff */
[----:B------:R-:W-:Y:S01]  /*6aa0*/  IMAD.MOV.U32 R13, RZ, RZ, RZ ;  /* 0x000000ffff0d7224 */ /* 0x000fe200078e00ff */
[----:B------:R-:W3:Y:S01]  /*6ab0*/  LDCU.64 UR6, c[0x4][0x88] ;  /* 0x01001100ff0677ac */ /* 0x000ee20008000a00 */
[----:B------:R-:W4:Y:S01]  /*6ac0*/  LDCU.64 UR4, c[0x4][0x8] ;  /* 0x01000100ff0477ac */ /* 0x000f220008000a00 */
[----:B-1----:R-:W-:Y:S02]  /*6ad0*/  MOV R4, UR8 ;  /* 0x0000000800047c02 */ /* 0x002fe40008000f00 */
[----:B------:R-:W-:Y:S02]  /*6ae0*/  MOV R5, UR9 ;  /* 0x0000000900057c02 */ /* 0x000fe40008000f00 */
[----:B---3--:R-:W-:Y:S01]  /*6af0*/  MOV R7, UR7 ;  /* 0x0000000700077c02 */ /* 0x008fe20008000f00 */
[----:B------:R-:W-:Y:S01]  /*6b00*/  IMAD.U32 R6, RZ, RZ, UR6 ;  /* 0x00000006ff067e24 */ /* 0x000fe2000f8e00ff */
[----:B----4-:R-:W-:Y:S01]  /*6b10*/  MOV R11, UR5 ;  /* 0x00000005000b7c02 */ /* 0x010fe20008000f00 */
[----:B------:R-:W-:Y:S02]  /*6b20*/  IMAD.U32 R10, RZ, RZ, UR4 ;  /* 0x00000004ff0a7e24 */ /* 0x000fe4000f8e00ff */
[----:B------:R-:W-:Y:S07]  /*6b30*/  LEPC R20, `(.L_x_105) ;  /* 0x000000001014794e */ /* 0x000fee0000000000 */
[----:B--2---:R-:W-:Y:S05]  /*6b40*/  CALL.ABS.NOINC R16 ;  /* 0x0000000010007343 */ /* 0x004fea0003c00000 */
.L_x_105:
[----:B------:R-:W-:Y:S05]  /*6b50*/  BSYNC.RECONVERGENT B6 ;  /* 0x0000000000067941 */ /* 0x000fea0003800200 */
.L_x_104:
[----:B------:R-:W-:Y:S01]  /*6b60*/  ISETP.NE.U32.AND P4, PT, R54, RZ, PT ;  /* 0x000000ff3600720c */ /* 0x000fe20003f85070 */
[----:B------:R-:W-:Y:S01]  /*6b70*/  UISETP.NE.AND UP2, UPT, UR50, URZ, UPT ;  /* 0x000000ff3200728c */ /* 0x000fe2000bf45270 */
[----:B------:R-:W-:Y:S01]  /*6b80*/  ISETP.NE.U32.AND P2, PT, RZ, UR44, PT ;  /* 0x0000002cff007c0c */ /* 0x000fe2000bf45070 */
[----:B------:R-:W-:Y:S01]  /*6b90*/  UISETP.NE.U32.AND UP1, UPT, UR46, URZ, UPT ;  /* 0x000000ff2e00728c */ /* 0x000fe2000bf25070 */
[----:B------:R-:W-:Y:S01]  /*6ba0*/  ISETP.NE.AND.EX P4, PT, R55, RZ, PT, P4 ;  /* 0x000000ff3700720c */ /* 0x000fe20003f85340 */
[----:B------:R-:W-:Y:S01]  /*6bb0*/  UPLOP3.LUT UP0, UPT, UPT, UPT, UPT, 0x40, 0x4 ;  /* 0x000000000004789c */ /* 0x000fe20003f0e870 */
[----:B------:R-:W-:Y:S01]  /*6bc0*/  ISETP.NE.AND.EX P2, PT, RZ, UR45, PT, P2 ;  /* 0x0000002dff007c0c */ /* 0x000fe2000bf45320 */
[----:B------:R-:W-:Y:S01]  /*6bd0*/  UISETP.NE.AND.EX UP1, UPT, UR47, URZ, UPT, UP1 ;  /* 0x000000ff2f00728c */ /* 0x000fe2000bf25310 */
[----:B------:R-:W-:Y:S04]  /*6be0*/  PLOP3.LUT P1, PT, PT, PT, UP2, 0x80, 0x8 ;  /* 0x000000000008781c */ /* 0x000fe80003f2f028 */
[----:B------:R-:W-:Y:S06]  /*6bf0*/  @UP2 UPLOP3.LUT UP0, UPT, UPT, UPT, UP1, 0x80, 0x8 ;  /* 0x000000000008289c */ /* 0x000fec0003f0f010 */
[----:B------:R-:W-:Y:S01]  /*6c00*/  PLOP3.LUT P0, PT, PT, PT, UP0, 0x80, 0x8 ;  /* 0x000000000008781c */ /* 0x000fe20003f0f008 */
[----:B------:R-:W-:Y:S01]  /*6c10*/  @!UPT UIADD3 URZ, UPT, UPT, URZ, URZ, URZ ;  /* 0x000000fffffff290 */ /* 0x000fe2000fffe0ff */
[----:B------:R-:W-:Y:S11]  /*6c20*/  BRA.U !UP1, `(.L_x_107) ;  /* 0x0000000109387547 */ /* 0x000ff6000b800000 */
[----:B------:R-:W-:Y:S01]  /*6c30*/  UISETP.NE.U32.AND UP0, UPT, UR44, URZ, UPT ;  /* 0x000000ff2c00728c */ /* 0x000fe2000bf05070 */
[----:B------:R-:W-:Y:S02]  /*6c40*/  HFMA2 R0, -RZ, RZ, 0, 5.9604644775390625e-08 ;  /* 0x00000001ff007431 */ /* 0x000fe400000001ff */
[----:B------:R-:W-:Y:S01]  /*6c50*/  IMAD.MOV.U32 R59, RZ, RZ, 0x1 ;  /* 0x00000001ff3b7424 */ /* 0x000fe200078e00ff */
[----:B------:R-:W-:Y:S06]  /*6c60*/  UISETP.NE.AND.EX UP0, UPT, UR45, URZ, UPT, UP0 ;  /* 0x000000ff2d00728c */ /* 0x000fec000bf05300 */
[----:B------:R-:W-:Y:S05]  /*6c70*/  PLOP3.LUT P3, PT, PT, PT, UP0, 0x80, 0x8 ;  /* 0x000000000008781c */ /* 0x000fea0003f6f008 */
[----:B------:R-:W1:Y:S01]  /*6c80*/  @UP0 LDCU.64 UR6, c[0x0][0xa88] ;  /* 0x00015100ff0607ac */ /* 0x000e620008000a00 */
[----:B------:R-:W-:Y:S07]  /*6c90*/  @UP0 UIMAD UR4, UR36, UR46, URZ ;  /* 0x0000002e240402a4 */ /* 0x000fee000f8e02ff */
[----:B------:R-:W-:Y:S01]  /*6ca0*/  @!P3 PRMT R59, R0, 0x7610, R59 ;  /* 0x00007610003bb816 */ /* 0x000fe2000000003b */
[----:B-1----:R-:W-:Y:S03]  /*6cb0*/  @UP0 UIMAD.WIDE UR6, UR4, 0x4, UR6 ;  /* 0x00000004040608a5 */ /* 0x002fe6000f8e0206 */
[----:B------:R-:W1:Y:S03]  /*6cc0*/  @!UP0 LDCU UR4, c[0x0][0xa80] ;  /* 0x00015000ff0487ac */ /* 0x000e660008000800 */
[----:B------:R-:W-:Y:S01]  /*6cd0*/  IMAD.U32 R4, RZ, RZ, UR6 ;  /* 0x00000006ff047e24 */ /* 0x000fe2000f8e00ff */
[----:B------:R-:W-:Y:S05]  /*6ce0*/  MOV R5, UR7 ;  /* 0x0000000700057c02 */ /* 0x000fea0008000f00 */
[----:B-----5:R2:W5:Y:S02]  /*6cf0*/  @P3 LDG.E R35, desc[UR38][R4.64] ;  /* 0x0000002604233981 */ /* 0x020564000c1e1900 */
[----:B-12---:R-:W-:Y:S02]  /*6d00*/  @!P3 IMAD.U32 R35, RZ, RZ, UR4 ;  /* 0x00000004ff23be24 */ /* 0x006fe4000f8e00ff */
.L_x_107:
[----:B------:R-:W-:Y:S05]  /*6d10*/  @!P4 BRA `(.L_x_108) ;  /* 0x000000000020c947 */ /* 0x000fea0003800000 */
[----:B------:R-:W-:Y:S04]  /*6d20*/  ISETP.NE.U32.AND P3, PT, R52, RZ, PT ;  /* 0x000000ff3400720c */ /* 0x000fe80003f65070 */
[----:B------:R-:W-:Y:S11]  /*6d30*/  ISETP.NE.AND.EX P3, PT, R53, RZ, PT, P3 ;  /* 0x000000ff3500720c */ /* 0x000ff60003f65330 */
[----:B------:R-:W-:Y:S02]  /*6d40*/  @!UPT UIADD3 URZ, UPT, UPT, URZ, URZ, URZ ;  /* 0x000000fffffff290 */ /* 0x000fe4000fffe0ff */
[----:B------:R-:W1:Y:S01]  /*6d50*/  @P3 LDC.64 R4, c[0x0][0xaa8] ;  /* 0x0002aa00ff043b82 */ /* 0x000e620000000a00 */
[----:B------:R-:W-:Y:S04]  /*6d60*/  @P3 IMAD R0, R54, UR36, RZ ;  /* 0x0000002436003c24 */ /* 0x000fe8000f8e02ff */
[----:B-1----:R-:W-:Y:S05]  /*6d70*/  @P3 IMAD.WIDE R4, R0, 0x4, R4 ;  /* 0x0000000400043825 */ /* 0x002fea00078e0204 */
[----:B-----5:R1:W5:Y:S02]  /*6d80*/  @P3 LDG.E R32, desc[UR38][R4.64] ;  /* 0x0000002604203981 */ /* 0x020364000c1e1900 */
[----:B-1----:R-:W2:Y:S02]  /*6d90*/  @!P3 LDC R32, c[0x0][0xaa0] ;  /* 0x0002a800ff20bb82 */ /* 0x002ea40000000800 */
.L_x_108:
[----:B-----5:R-:W-:Y:S01]  /*6da0*/  FSETP.NEU.AND P3, PT, R35, RZ, PT ;  /* 0x000000ff2300720b */ /* 0x020fe20003f6d000 */
[----:B------:R-:W-:Y:S01]  /*6db0*/  BSSY B1, `(.L_x_109) ;  /* 0x0000046000017945 */ /* 0x000fe20003800000 */
[----:B------:R-:W-:Y:S01]  /*6dc0*/  SEL R5, RZ, 0xffffffff, P2 ;  /* 0xffffffffff057807 */ /* 0x000fe20001000000 */
[----:B------:R-:W-:Y:S01]  /*6dd0*/  IMAD.MOV.U32 R80, RZ, RZ, 0x1 ;  /* 0x00000001ff507424 */ /* 0x000fe200078e00ff */
[----:B------:R-:W-:Y:S01]  /*6de0*/  @P1 LOP3.LUT P2, RZ, R59, 0xff, RZ, 0xc0, !PT ;  /* 0x000000ff3bff1812 */ /* 0x000fe2000784c0ff */
[C---:B------:R-:W-:Y:S01]  /*6df0*/  IMAD R33, R30.reuse, 0x80, R31 ;  /* 0x000000801e217824 */ /* 0x040fe200078e021f */
[----:B------:R-:W-:Y:S01]  /*6e00*/  @P1 SEL R0, RZ, 0xffffffff, P3 ;  /* 0xffffffffff001807 */ /* 0x000fe20001800000 */
[----:B------:R-:W-:Y:S01]  /*6e10*/  IMAD.IADD R76, R71, 0x1, R68 ;  /* 0x00000001474c7824 */ /* 0x000fe200078e0244 */
[----:B------:R-:W-:Y:S01]  /*6e20*/  LEA R78, R30, UR48, 0x3 ;  /* 0x000000301e4e7c11 */ /* 0x000fe2000f8e18ff */
[----:B------:R-:W-:Y:S01]  /*6e30*/  IMAD.IADD R74, R68, 0x1, R69 ;  /* 0x00000001444a7824 */ /* 0x000fe200078e0245 */
[----:B------:R-:W-:Y:S01]  /*6e40*/  @P0 SEL R0, R5, R0, !P2 ;  /* 0x0000000005000207 */ /* 0x000fe20005000000 */
[----:B------:R-:W-:Y:S01]  /*6e50*/  IMAD.MOV.U32 R79, RZ, RZ, RZ ;  /* 0x000000ffff4f7224 */ /* 0x000fe200078e00ff */
[----:B------:R-:W-:Y:S01]  /*6e60*/  SHF.L.U32 R3, R67, 0x1f, RZ ;  /* 0x0000001f43037819 */ /* 0x000fe200000006ff */
[----:B------:R-:W-:Y:S01]  /*6e70*/  IMAD.MOV.U32 R50, RZ, RZ, RZ ;  /* 0x000000ffff327224 */ /* 0x000fe200078e00ff */
[----:B------:R-:W-:Y:S02]  /*6e80*/  @P1 LOP3.LUT R0, R0, 0x1, RZ, 0xc0, !PT ;  /* 0x0000000100001812 */ /* 0x000fe400078ec0ff */
[----:B------:R-:W-:Y:S02]  /*6e90*/  CS2R R48, SRZ ;  /* 0x0000000000307805 */ /* 0x000fe4000001ff00 */
[----:B------:R-:W-:Y:S02]  /*6ea0*/  PLOP3.LUT P2, PT, PT, PT, UP1, 0x80, 0x8 ;  /* 0x000000000008781c */ /* 0x000fe40003f4f018 */
[----:B------:R-:W-:Y:S02]  /*6eb0*/  CS2R R46, SRZ ;  /* 0x00000000002e7805 */ /* 0x000fe4000001ff00 */
[----:B------:R-:W-:Y:S02]  /*6ec0*/  ISETP.NE.U32.OR P5, PT, R0, 0x1, !P1 ;  /* 0x000000010000780c */ /* 0x000fe40004fa5470 */
[----:B------:R-:W-:Y:S02]  /*6ed0*/  CS2R R44, SRZ ;  /* 0x00000000002c7805 */ /* 0x000fe4000001ff00 */
[----:B------:R-:W-:Y:S02]  /*6ee0*/  LOP3.LUT P4, R73, R59, 0xff, RZ, 0xc0, !PT ;  /* 0x000000ff3b497812 */ /* 0x000fe4000788c0ff */
[----:B------:R-:W-:Y:S02]  /*6ef0*/  CS2R R42, SRZ ;  /* 0x00000000002a7805 */ /* 0x000fe4000001ff00 */
[----:B------:R-:W-:Y:S02]  /*6f00*/  SEL R0, RZ, 0xffffffff, P3 ;  /* 0xffffffffff007807 */ /* 0x000fe40001800000 */
[----:B------:R-:W-:Y:S02]  /*6f10*/  CS2R R40, SRZ ;  /* 0x0000000000287805 */ /* 0x000fe4000001ff00 */
[----:B------:R-:W-:Y:S02]  /*6f20*/  P2R R77, PR, RZ, 0x20 ;  /* 0x00000020ff4d7803 */ /* 0x000fe40000000000 */
[----:B------:R-:W-:Y:S02]  /*6f30*/  CS2R R38, SRZ ;  /* 0x0000000000267805 */ /* 0x000fe4000001ff00 */
[----:B------:R-:W-:Y:S01]  /*6f40*/  CS2R R36, SRZ ;  /* 0x0000000000247805 */ /* 0x000fe2000001ff00 */
[----:B------:R-:W-:Y:S01]  /*6f50*/  IMAD.MOV.U32 R34, RZ, RZ, RZ ;  /* 0x000000ffff227224 */ /* 0x000fe200078e00ff */
[----:B------:R-:W-:Y:S02]  /*6f60*/  @P2 SEL R0, R5, R0, !P4 ;  /* 0x0000000005002207 */ /* 0x000fe40006000000 */
[----:B------:R-:W-:Y:S02]  /*6f70*/  @P5 SHF.L.U32 R4, RZ, 0x1f, RZ ;  /* 0x0000001fff045819 */ /* 0x000fe400000006ff */
[----:B------:R-:W-:Y:S02]  /*6f80*/  LOP3.LUT R0, R0, 0x1, RZ, 0xc0, !PT ;  /* 0x0000000100007812 */ /* 0x000fe400078ec0ff */
[----:B------:R-:W1:Y:S02]  /*6f90*/  @P5 SYNCS.PHASECHK.TRANS64.TRYWAIT P1, [UR48+0xa0], R4 ;  /* 0x0000a004ff0055a7 */ /* 0x000e640008021130 */
[----:B------:R-:W-:Y:S04]  /*6fa0*/  ISETP.NE.U32.AND P2, PT, R0, 0x1, PT ;  /* 0x000000010000780c */ /* 0x000fe80003f45070 */
[----:B------:R-:W-:Y:S01]  /*6fb0*/  P2R R81, PR, RZ, 0x4 ;  /* 0x00000004ff517803 */ /* 0x000fe20000000000 */
[----:B------:R3:W4:Y:S01]  /*6fc0*/  SYNCS.PHASECHK.TRANS64.TRYWAIT P0, [R78+URZ+0x110], R3 ;  /* 0x000110034e0075a7 */ /* 0x00072200080011ff */
[----:B-1----:R-:W-:Y:S01]  /*6fd0*/  @P5 SEL R80, RZ, 0x1, !P1 ;  /* 0x00000001ff505807 */ /* 0x002fe20004800000 */
[----:B---3--:R-:W-:Y:S06]  /*6fe0*/  @!P5 BRA `(.L_x_110) ;  /* 0x000000000088d947 */ /* 0x008fec0003800000 */
[----:B------:R-:W-:Y:S01]  /*6ff0*/  IMAD.MOV.U32 R34, RZ, RZ, RZ ;  /* 0x000000ffff227224 */ /* 0x000fe200078e00ff */
[----:B------:R-:W-:Y:S01]  /*7000*/  ISETP.NE.AND P1, PT, R80, RZ, PT ;  /* 0x000000ff5000720c */ /* 0x000fe20003f25270 */
[----:B------:R-:W-:Y:S01]  /*7010*/  BSSY B0, `(.L_x_111) ;  /* 0x000000c000007945 */ /* 0x000fe20003800000 */
[----:B------:R-:W-:Y:S02]  /*7020*/  CS2R R36, SRZ ;  /* 0x0000000000247805 */ /* 0x000fe4000001ff00 */
[----:B------:R-:W-:Y:S02]  /*7030*/  CS2R R38, SRZ ;  /* 0x0000000000267805 */ /* 0x000fe4000001ff00 */
[----:B------:R-:W-:Y:S02]  /*7040*/  CS2R R40, SRZ ;  /* 0x0000000000287805 */ /* 0x000fe4000001ff00 */
[----:B------:R-:W-:Y:S02]  /*7050*/  CS2R R42, SRZ ;  /* 0x00000000002a7805 */ /* 0x000fe4000001ff00 */
[----:B------:R-:W-:Y:S02]  /*7060*/  CS2R R44, SRZ ;  /* 0x00000000002c7805 */ /* 0x000fe4000001ff00 */
[----:B------:R-:W-:Y:S02]  /*7070*/  CS2R R46, SRZ ;  /* 0x00000000002e7805 */ /* 0x000fe4000001ff00 */
[----:B------:R-:W-:Y:S01]  /*7080*/  CS2R R48, SRZ ;  /* 0x0000000000307805 */ /* 0x000fe2000001ff00 */
[----:B------:R-:W-:Y:S06]  /*7090*/  @P1 BRA `(.L_x_112) ;  /* 0x00000000000c1947 */ /* 0x000fec0003800000 */
[----:B------:R-:W-:Y:S04]  /*70a0*/  SHF.L.U32 R5, RZ, 0x1f, RZ ;  /* 0x0000001fff057819 */ /* 0x000fe800000006ff */
[----:B------:R-:W1:Y:S02]  /*70b0*/  SYNCS.PHASECHK.TRANS64.TRYWAIT P1, [UR48+0xa0], R5 ;  /* 0x0000a005ff0075a7 */ /* 0x000e640008021130 */
[----:B-1----:R-:W-:Y:S05]  /*70c0*/  @!P1 BRA `(.L_x_113) ;  /* 0x0000005c00e49947 */ /* 0x002fea0003800000 */
.L_x_112:
[----:B------:R-:W-:Y:S05]  /*70d0*/  BSYNC B0 ;  /* 0x0000000000007941 */ /* 0x000fea0003800000 */
.L_x_111:
[----:B------:R-:W-:Y:S01]  /*70e0*/  ISETP.NE.AND P1, PT, R81, RZ, PT ;  /* 0x000000ff5100720c */ /* 0x000fe20003f25270 */
[----:B------:R-:W-:Y:S11]  /*70f0*/  HFMA2 R79, -RZ, RZ, 0, 5.9604644775390625e-08 ;  /* 0x00000001ff4f7431 */ /* 0x000ff600000001ff */
[----:B------:R-:W-:Y:S01]  /*7100*/  @!UPT UIADD3 URZ, UPT, UPT, URZ, URZ, URZ ;  /* 0x000000fffffff290 */ /* 0x000fe2000fffe0ff */
[----:B------:R3:W1:Y:S04]  /*7110*/  @P1 LDS R50, [R74+0x600] ;  /* 0x000600004a321984 */ /* 0x0006680000000800 */
[----:B------:R3:W1:Y:S04]  /*7120*/  @P1 LDS R34, [R71] ;  /* 0x0000000047221984 */ /* 0x0006680000000800 */
[----:B------:R3:W1:Y:S04]  /*7130*/  @P1 LDS R36, [R76] ;  /* 0x000000004c241984 */ /* 0x0006680000000800 */
[----:B------:R3:W1:Y:S04]  /*7140*/  @P1 LDS R37, [R69] ;  /* 0x0000000045251984 */ /* 0x0006680000000800 */
[----:B------:R3:W1:Y:S04]  /*7150*/  @P1 LDS R38, [R74] ;  /* 0x000000004a261984 */ /* 0x0006680000000800 */
[----:B------:R3:W1:Y:S04]  /*7160*/  @P1 LDS R39, [R71+0x200] ;  /* 0x0002000047271984 */ /* 0x0006680000000800 */
        /* <DEDUP_REMOVED lines=9> */
[----:B------:R3:W1:Y:S02]  /*7200*/  @P1 LDS R49, [R69+0x600] ;  /* 0x0006000045311984 */ /* 0x0006640000000800 */
.L_x_110:
[----:B------:R-:W-:Y:S05]  /*7210*/  BSYNC B1 ;  /* 0x0000000000017941 */ /* 0x000fea0003800000 */
.L_x_109:
[----:B-1----:R-:W-:Y:S04]  /*7220*/  SHF.R.U32.HI R5, RZ, 0x15, R33 ;  /* 0x00000015ff057819 */ /* 0x002fe80000011621 */
[----:B------:R-:W-:Y:S01]  /*7230*/  LOP3.LUT P1, RZ, R5, 0x3, R64, 0x48, !PT ;  /* 0x0000000305ff7812 */ /* 0x000fe20007824840 */
[----:B------:R-:W-:Y:S01]  /*7240*/  @!UPT UIADD3 URZ, UPT, UPT, URZ, URZ, URZ ;  /* 0x000000fffffff290 */ /* 0x000fe2000fffe0ff */
[----:B----4-:R-:W-:Y:S11]  /*7250*/  @P0 BRA `(.L_x_114) ;  /* 0x0000000000080947 */ /* 0x010ff60003800000 */
[----:B------:R-:W1:Y:S02]  /*7260*/  SYNCS.PHASECHK.TRANS64.TRYWAIT P0, [R78+URZ+0x110], R3 ;  /* 0x000110034e0075a7 */ /* 0x000e6400080011ff */
[----:B-1----:R-:W-:Y:S05]  /*7270*/  @!P0 BRA `(.L_x_115) ;  /* 0x0000005c00908947 */ /* 0x002fea0003800000 */
.L_x_114:
[----:B------:R-:W-:Y:S05]  /*7280*/  @!P1 BRA `(.L_x_116) ;  /* 0x0000000000409947 */ /* 0x000fea0003800000 */
[----:B------:R-:W4:Y:S01]  /*7290*/  LDCU.64 UR8, c[0x4][0x70] ;  /* 0x01000e00ff0877ac */ /* 0x000f220008000a00 */
[----:B------:R-:W-:Y:S01]  /*72a0*/  MOV R15, 0x0 ;  /* 0x00000000000f7802 */ /* 0x000fe20000000f00 */
[----:B------:R-:W-:Y:S02]  /*72b0*/  HFMA2 R12, -RZ, RZ, 0, 5.9604644775390625e-08 ;  /* 0x00000001ff0c7431 */ /* 0x000fe400000001ff */
[----:B------:R-:W-:Y:S02]  /*72c0*/  IMAD.MOV.U32 R8, RZ, RZ, 0x192 ;  /* 0x00000192ff087424 */ /* 0x000fe400078e00ff */
[----:B------:R-:W-:Y:S01]  /*72d0*/  IMAD.MOV.U32 R13, RZ, RZ, RZ ;  /* 0x000000ffff0d7224 */ /* 0x000fe200078e00ff */
[----:B------:R-:W5:Y:S01]  /*72e0*/  LDCU.64 UR6, c[0x4][0x78] ;  /* 0x01000f00ff0677ac */ /* 0x000f620008000a00 */
[----:B------:R-:W1:Y:S01]  /*72f0*/  LDC.64 R14, c[0x4][R15] ;  /* 0x010000000f0e7b82 */ /* 0x000e620000000a00 */
[----:B------:R-:W2:Y:S01]  /*7300*/  LDCU.64 UR4, c[0x4][0x10] ;  /* 0x01000200ff0477ac */ /* 0x000ea20008000a00 */
[----:B----4-:R-:W-:Y:S01]  /*7310*/  MOV R5, UR9 ;  /* 0x0000000900057c02 */ /* 0x010fe20008000f00 */
[----:B------:R-:W-:Y:S01]  /*7320*/  IMAD.U32 R4, RZ, RZ, UR8 ;  /* 0x00000008ff047e24 */ /* 0x000fe2000f8e00ff */
[----:B-----5:R-:W-:Y:S01]  /*7330*/  MOV R7, UR7 ;  /* 0x0000000700077c02 */ /* 0x020fe20008000f00 */
[----:B------:R-:W-:Y:S01]  /*7340*/  IMAD.U32 R6, RZ, RZ, UR6 ;  /* 0x00000006ff067e24 */ /* 0x000fe2000f8e00ff */
[----:B--2---:R-:W-:Y:S01]  /*7350*/  MOV R11, UR5 ;  /* 0x00000005000b7c02 */ /* 0x004fe20008000f00 */
[----:B------:R-:W-:Y:S02]  /*7360*/  IMAD.U32 R10, RZ, RZ, UR4 ;  /* 0x00000004ff0a7e24 */ /* 0x000fe4000f8e00ff */
[----:B------:R-:W-:Y:S07]  /*7370*/  LEPC R20, `(.L_x_116) ;  /* 0x000000001014794e */ /* 0x000fee0000000000 */
[----:B-1-3--:R-:W-:Y:S05]  /*7380*/  CALL.ABS.NOINC R14 ;  /* 0x000000000e007343 */ /* 0x00afea0003c00000 */
.L_x_116:
[----:B------:R-:W-:Y:S05]  /*7390*/  WARPSYNC.ALL ;  /* 0x0000000000007948 */ /* 0x000fea0003800000 */
[----:B------:R-:W-:Y:S01]  /*73a0*/  R2UR UR4, R33 ;  /* 0x00000000210472ca */ /* 0x000fe200000e0000 */
[----:B------:R-:W-:Y:S01]  /*73b0*/  BSSY.RECONVERGENT B0, `(.L_x_117) ;  /* 0x0000053000007945 */ /* 0x000fe20003800200 */
[----:B------:R-:W-:Y:S11]  /*73c0*/  ISETP.NE.AND P0, PT, R70, RZ, PT ;  /* 0x000000ff4600720c */ /* 0x000ff60003f05270 */
[----:B------:R-:W2:Y:S02]  /*73d0*/  LDTM.x16 R4, tmem[UR4] ;  /* 0x00000004000479ee */ /* 0x000ea40008240000 */
[C---:B--2---:R-:W-:Y:S01]  /*73e0*/  FMUL R4, R32.reuse, R4 ;  /* 0x0000000420047220 */ /* 0x044fe20000400000 */
[C---:B------:R-:W-:Y:S01]  /*73f0*/  FMUL R5, R32.reuse, R5 ;  /* 0x0000000520057220 */ /* 0x040fe20000400000 */
[C---:B------:R-:W-:Y:S01]  /*7400*/  FMUL R6, R32.reuse, R6 ;  /* 0x0000000620067220 */ /* 0x040fe20000400000 */
[C---:B------:R-:W-:Y:S01]  /*7410*/  FMUL R7, R32.reuse, R7 ;  /* 0x0000000720077220 */ /* 0x040fe20000400000 */
[C---:B------:R-:W-:Y:S01]  /*7420*/  FFMA R4, R35.reuse, R34, R4 ;  /* 0x0000002223047223 */ /* 0x040fe20000000004 */
[C---:B------:R-:W-:Y:S01]  /*7430*/  FFMA R5, R35.reuse, R36, R5 ;  /* 0x0000002423057223 */ /* 0x040fe20000000005 */
[C---:B------:R-:W-:Y:S01]  /*7440*/  FFMA R6, R35.reuse, R37, R6 ;  /* 0x0000002523067223 */ /* 0x040fe20000000006 */
[C---:B------:R-:W-:Y:S01]  /*7450*/  FFMA R7, R35.reuse, R38, R7 ;  /* 0x0000002623077223 */ /* 0x040fe20000000007 */
[C---:B------:R-:W-:Y:S01]  /*7460*/  FMUL R8, R32.reuse, R8 ;  /* 0x0000000820087220 */ /* 0x040fe20000400000 */
[----:B------:R2:W-:Y:S01]  /*7470*/  STS [R71], R4 ;  /* 0x0000000447007388 */ /* 0x0005e20000000800 */
[C---:B------:R-:W-:Y:S01]  /*7480*/  FMUL R9, R32.reuse, R9 ;  /* 0x0000000920097220 */ /* 0x040fe20000400000 */
[C---:B------:R-:W-:Y:S01]  /*7490*/  FMUL R10, R32.reuse, R10 ;  /* 0x0000000a200a7220 */ /* 0x040fe20000400000 */
[C---:B------:R-:W-:Y:S01]  /*74a0*/  FFMA R8, R35.reuse, R39, R8 ;  /* 0x0000002723087223 */ /* 0x040fe20000000008 */
[----:B------:R2:W-:Y:S01]  /*74b0*/  STS [R76], R5 ;  /* 0x000000054c007388 */ /* 0x0005e20000000800 */
        /* <DEDUP_REMOVED lines=11> */
[----:B------:R2:W-:Y:S01]  /*7570*/  STS [R71+0x200], R8 ;  /* 0x0002000847007388 */ /* 0x0005e20000000800 */
[C---:B------:R-:W-:Y:S01]  /*7580*/  FMUL R15, R32.reuse, R15 ;  /* 0x0000000f200f7220 */ /* 0x040fe20000400000 */
[C---:B------:R-:W-:Y:S01]  /*7590*/  FMUL R16, R32.reuse, R16 ;  /* 0x0000001020107220 */ /* 0x040fe20000400000 */
[C---:B------:R-:W-:Y:S01]  /*75a0*/  FFMA R14, R35.reuse, R45, R14 ;  /* 0x0000002d230e7223 */ /* 0x040fe2000000000e */
[----:B------:R2:W-:Y:S01]  /*75b0*/  STS [R76+0x200], R9 ;  /* 0x000200094c007388 */ /* 0x0005e20000000800 */
[C---:B------:R-:W-:Y:S01]  /*75c0*/  FFMA R15, R35.reuse, R46, R15 ;  /* 0x0000002e230f7223 */ /* 0x040fe2000000000f */
[C---:B------:R-:W-:Y:S01]  /*75d0*/  FFMA R16, R35.reuse, R47, R16 ;  /* 0x0000002f23107223 */ /* 0x040fe20000000010 */
[C---:B------:R-:W-:Y:S01]  /*75e0*/  FMUL R17, R32.reuse, R17 ;  /* 0x0000001120117220 */ /* 0x040fe20000400000 */
[----:B------:R2:W-:Y:S01]  /*75f0*/  STS [R69+0x200], R10 ;  /* 0x0002000a45007388 */ /* 0x0005e20000000800 */
[C---:B------:R-:W-:Y:S01]  /*7600*/  FMUL R18, R32.reuse, R18 ;  /* 0x0000001220127220 */ /* 0x040fe20000400000 */
[----:B------:R-:W-:Y:S01]  /*7610*/  FMUL R19, R32, R19 ;  /* 0x0000001320137220 */ /* 0x000fe20000400000 */
[C---:B------:R-:W-:Y:S01]  /*7620*/  FFMA R17, R35.reuse, R48, R17 ;  /* 0x0000003023117223 */ /* 0x040fe20000000011 */
[----:B------:R2:W-:Y:S01]  /*7630*/  STS [R74+0x200], R11 ;  /* 0x0002000b4a007388 */ /* 0x0005e20000000800 */
[C---:B------:R-:W-:Y:S01]  /*7640*/  FFMA R18, R35.reuse, R49, R18 ;  /* 0x0000003123127223 */ /* 0x040fe20000000012 */
[----:B------:R-:W-:Y:S02]  /*7650*/  FFMA R19, R35, R50, R19 ;  /* 0x0000003223137223 */ /* 0x000fe40000000013 */
[----:B------:R2:W-:Y:S04]  /*7660*/  STS [R71+0x400], R12 ;  /* 0x0004000c47007388 */ /* 0x0005e80000000800 */
[----:B------:R2:W-:Y:S04]  /*7670*/  STS [R76+0x400], R13 ;  /* 0x0004000d4c007388 */ /* 0x0005e80000000800 */
[----:B------:R2:W-:Y:S04]  /*7680*/  STS [R69+0x400], R14 ;  /* 0x0004000e45007388 */ /* 0x0005e80000000800 */
[----:B------:R2:W-:Y:S04]  /*7690*/  STS [R74+0x400], R15 ;  /* 0x0004000f4a007388 */ /* 0x0005e80000000800 */
[----:B------:R2:W-:Y:S04]  /*76a0*/  STS [R71+0x600], R16 ;  /* 0x0006001047007388 */ /* 0x0005e80000000800 */
[----:B------:R2:W-:Y:S04]  /*76b0*/  STS [R76+0x600], R17 ;  /* 0x000600114c007388 */ /* 0x0005e80000000800 */
[----:B------:R2:W-:Y:S04]  /*76c0*/  STS [R69+0x600], R18 ;  /* 0x0006001245007388 */ /* 0x0005e80000000800 */
[----:B------:R2:W-:Y:S01]  /*76d0*/  STS [R74+0x600], R19 ;  /* 0x000600134a007388 */ /* 0x0005e20000000800 */
[----:B------:R-:W-:Y:S01]  /*76e0*/  @!PT LDS RZ, [RZ] ;  /* 0x00000000fffff984 */ /* 0x000fe20000000800 */
[----:B------:R-:W-:Y:S01]  /*76f0*/  @!PT LDS RZ, [RZ] ;  /* 0x00000000fffff984 */ /* 0x000fe20000000800 */
[----:B------:R-:W-:Y:S01]  /*7700*/  @!PT LDS RZ, [RZ] ;  /* 0x00000000fffff984 */ /* 0x000fe20000000800 */
[----:B------:R-:W-:Y:S01]  /*7710*/  @!PT LDS RZ, [RZ] ;  /* 0x00000000fffff984 */ /* 0x000fe20000000800 */
[----:B------:R4:W-:Y:S06]  /*7720*/  MEMBAR.ALL.CTA ;  /* 0x0000000000007992 */ /* 0x0009ec0000008000 */
[----:B----4-:R-:W4:Y:S02]  /*7730*/  FENCE.VIEW.ASYNC.S ;  /* 0x00000000000073c6 */ /* 0x010f240000000000 */
[----:B----4-:R-:W-:Y:S06]  /*7740*/  BAR.SYNC.DEFER_BLOCKING 0x1, 0x80 ;  /* 0x0042000000007b1d */ /* 0x010fec0000010000 */
[----:B------:R-:W-:Y:S05]  /*7750*/  @P0 BRA `(.L_x_118) ;  /* 0x0000000000600947 */ /* 0x000fea0003800000 */
[----:B------:R-:W-:Y:S02]  /*7760*/  UIADD3 UR4, UPT, UPT, UR48, 0x200, URZ ;  /* 0x0000020030047890 */ /* 0x000fe4000fffe0ff */
[----:B------:R-:W-:Y:S01]  /*7770*/  UIADD3 UR16, UP0, UPT, UR52, 0x880, URZ ;  /* 0x0000088034107890 */ /* 0x000fe2000ff1e0ff */
[----:B------:R-:W-:Y:S01]  /*7780*/  UMOV UR43, UR36 ;  /* 0x00000024002b7c82 */ /* 0x000fe20008000000 */
[----:B------:R-:W-:Y:S02]  /*7790*/  UIADD3 UR13, UPT, UPT, UR41, 0x20, URZ ;  /* 0x00000020290d7890 */ /* 0x000fe4000fffe0ff */
[----:B------:R-:W-:Y:S01]  /*77a0*/  MOV R61, UR4 ;  /* 0x00000004003d7c02 */ /* 0x000fe20008000f00 */
[----:B------:R-:W-:Y:S02]  /*77b0*/  UIADD3.X UR17, UPT, UPT, URZ, UR53, URZ, UP0, !UPT ;  /* 0x00000035ff117290 */ /* 0x000fe400087fe4ff */
[----:B------:R-:W-:Y:S01]  /*77c0*/  UIADD3 UR12, UPT, UPT, UR48, 0xa00, URZ ;  /* 0x00000a00300c7890 */ /* 0x000fe2000fffe0ff */
[----:B------:R-:W-:Y:S01]  /*77d0*/  R2UR UR40, R61 ;  /* 0x000000003d2872ca */ /* 0x000fe200000e0000 */
[----:B------:R-:W-:Y:S01]  /*77e0*/  UMOV UR14, UR42 ;  /* 0x0000002a000e7c82 */ /* 0x000fe20008000000 */
[----:B------:R-:W-:Y:S01]  /*77f0*/  UMOV UR15, UR36 ;  /* 0x00000024000f7c82 */ /* 0x000fe20008000000 */
[----:B------:R-:W-:Y:S02]  /*7800*/  UIADD3 UR9, UPT, UPT, UR41, 0x40, URZ ;  /* 0x0000004029097890 */ /* 0x000fe4000fffe0ff */
[----:B------:R-:W-:Y:S01]  /*7810*/  UIADD3 UR8, UPT, UPT, UR48, 0x1200, URZ ;  /* 0x0000120030087890 */ /* 0x000fe2000fffe0ff */
[----:B------:R-:W-:Y:S01]  /*7820*/  UMOV UR10, UR42 ;  /* 0x0000002a000a7c82 */ /* 0x000fe20008000000 */
[----:B------:R-:W-:Y:S01]  /*7830*/  UMOV UR11, UR36 ;  /* 0x00000024000b7c82 */ /* 0x000fe20008000000 */
[----:B------:R-:W-:Y:S02]  /*7840*/  UIADD3 UR5, UPT, UPT, UR41, 0x60, URZ ;  /* 0x0000006029057890 */ /* 0x000fe4000fffe0ff */
[----:B------:R-:W-:Y:S03]  /*7850*/  UIADD3 UR4, UPT, UPT, UR48, 0x1a00, URZ ;  /* 0x00001a0030047890 */ /* 0x000fe6000fffe0ff */
[----:B------:R4:W-:Y:S01]  /*7860*/  UTMASTG.3D [UR40], [UR16] ;  /* 0x00000028100073b5 */ /* 0x0009e20008010000 */
[----:B------:R-:W-:Y:S01]  /*7870*/  UMOV UR6, UR42 ;  /* 0x0000002a00067c82 */ /* 0x000fe20008000000 */
[----:B------:R-:W-:Y:S01]  /*7880*/  UMOV UR7, UR36 ;  /* 0x0000002400077c82 */ /* 0x000fe20008000000 */
[----:B------:R4:W-:Y:S01]  /*7890*/  UTMASTG.3D [UR12], [UR16] ;  /* 0x0000000c100073b5 */ /* 0x0009e20008010000 */
[----:B------:R4:W-:Y:S02]  /*78a0*/  UTMASTG.3D [UR8], [UR16] ;  /* 0x00000008100073b5 */ /* 0x0009e40008010000 */
[----:B------:R4:W-:Y:S01]  /*78b0*/  UTMASTG.3D [UR4], [UR16] ;  /* 0x00000004100073b5 */ /* 0x0009e20008010000 */
[----:B------:R0:W-:Y:S01]  /*78c0*/  UTMACMDFLUSH ;  /* 0x00000000000079b7 */ /* 0x0001e20000000000 */
[----:B----4-:R-:W-:Y:S04]  /*78d0*/  DEPBAR.LE SB0, 0x1 ;  /* 0x000080400000791a */ /* 0x010fe80000000000 */
.L_x_118:
[----:B------:R-:W-:Y:S05]  /*78e0*/  BSYNC.RECONVERGENT B0 ;  /* 0x0000000000007941 */ /* 0x000fea0003800200 */
.L_x_117:
[----:B------:R-:W-:Y:S01]  /*78f0*/  BAR.SYNC.DEFER_BLOCKING 0x1, 0x80 ;  /* 0x0042000000007b1d */ /* 0x000fe20000010000 */
[----:B------:R-:W-:Y:S01]  /*7900*/  ISETP.NE.AND P1, PT, R77, RZ, PT ;  /* 0x000000ff4d00720c */ /* 0x000fe20003f25270 */
[----:B------:R-:W-:Y:S01]  /*7910*/  UISETP.NE.AND UP0, UPT, UR49, URZ, UPT ;  /* 0x000000ff3100728c */ /* 0x000fe2000bf05270 */
[----:B-1----:R-:W-:Y:S11]  /*7920*/  LEA R3, R79, UR48, 0x3 ;  /* 0x000000304f037c11 */ /* 0x002ff6000f8e18ff */
[----:B--2---:R-:W-:Y:S01]  /*7930*/  @P1 SHF.L.U32 R4, RZ, 0x1f, RZ ;  /* 0x0000001fff041819 */ /* 0x004fe200000006ff */
[----:B------:R-:W-:Y:S06]  /*7940*/  BRA.U !UP0, `(.L_x_119) ;  /* 0x0000000108247547 */ /* 0x000fec000b800000 */
[----:B------:R-:W-:Y:S01]  /*7950*/  IMAD.U32 R5, RZ, RZ, UR51 ;  /* 0x00000033ff057e24 */ /* 0x000fe2000f8e00ff */
[----:B------:R-:W-:Y:S01]  /*7960*/  MOV R0, UR37 ;  /* 0x0000002500007c02 */ /* 0x000fe20008000f00 */
[----:B------:R-:W-:Y:S03]  /*7970*/  UIADD3 UR51, UPT, UPT, UR51, 0x1, URZ ;  /* 0x0000000133337890 */ /* 0x000fe6000fffe0ff */
[----:B------:R-:W-:Y:S01]  /*7980*/  @P1 LEA R5, R5, UR48, 0x3 ;  /* 0x0000003005051c11 */ /* 0x000fe2000f8e18ff */
[----:B------:R-:W-:Y:S04]  /*7990*/  UISETP.NE.AND UP0, UPT, UR51, 0x4, UPT ;  /* 0x000000043300788c */ /* 0x000fe8000bf05270 */
[----:B------:R-:W-:Y:S01]  /*79a0*/  @P1 VIADD R5, R5, 0xc0 ;  /* 0x000000c005051836 */ /* 0x000fe20000000000 */
[----:B------:R-:W-:Y:S04]  /*79b0*/  USEL UR51, UR51, URZ, UP0 ;  /* 0x000000ff33337287 */ /* 0x000fe80008000000 */
[----:B------:R-:W-:Y:S04]  /*79c0*/  @P1 PRMT R0, R0, 0x654, R5 ;  /* 0x0000065400001816 */ /* 0x000fe80000000005 */
[----:B------:R1:W-:Y:S04]  /*79d0*/  @P1 SYNCS.ARRIVE.TRANS64.RED.A1T0 RZ, [R0+URZ], RZ ;  /* 0x000000ff00ff19a7 */ /* 0x0003e800081004ff */
.L_x_119:
[----:B------:R-:W2:Y:S01]  /*79e0*/  @P1 SYNCS.PHASECHK.TRANS64.TRYWAIT P0, [R3+URZ+0xa0], R4 ;  /* 0x0000a004030015a7 */ /* 0x000ea200080011ff */
[----:B------:R-:W-:Y:S01]  /*79f0*/  BSSY B1, `(.L_x_120) ;  /* 0x0000023000017945 */ /* 0x000fe20003800000 */
[----:B--2---:R-:W-:Y:S03]  /*7a00*/  @P1 SEL R80, RZ, 0x1, !P0 ;  /* 0x00000001ff501807 */ /* 0x004fe60004000000 */
[----:B------:R-:W-:Y:S05]  /*7a10*/  @!P1 BRA `(.L_x_121) ;  /* 0x0000000000809947 */ /* 0x000fea0003800000 */
[----:B------:R-:W-:Y:S01]  /*7a20*/  ISETP.NE.AND P0, PT, R80, RZ, PT ;  /* 0x000000ff5000720c */ /* 0x000fe20003f05270 */
[----:B------:R-:W-:Y:S01]  /*7a30*/  BSSY B0, `(.L_x_122) ;  /* 0x0000009000007945 */ /* 0x000fe20003800000 */
[----:B------:R-:W-:Y:S11]  /*7a40*/  ISETP.NE.AND P1, PT, R81, RZ, PT ;  /* 0x000000ff5100720c */ /* 0x000ff60003f25270 */
[----:B------:R-:W-:Y:S02]  /*7a50*/  @!UPT UIADD3 URZ, UPT, UPT, URZ, URZ, URZ ;  /* 0x000000fffffff290 */ /* 0x000fe4000fffe0ff */
[C---:B------:R-:W-:Y:S02]  /*7a60*/  @P1 IMAD R5, R79.reuse, 0x2000, R71 ;  /* 0x000020004f051824 */ /* 0x040fe400078e0247 */
[----:B------:R-:W-:Y:S01]  /*7a70*/  @P1 IMAD R4, R79, 0x2000, R76 ;  /* 0x000020004f041824 */ /* 0x000fe200078e024c */
[----:B------:R-:W-:Y:S06]  /*7a80*/  @P0 BRA `(.L_x_123) ;  /* 0x00000000000c0947 */ /* 0x000fec0003800000 */
[----:B-1----:R-:W-:Y:S04]  /*7a90*/  SHF.L.U32 R0, RZ, 0x1f, RZ ;  /* 0x0000001fff007819 */ /* 0x002fe800000006ff */
[----:B------:R-:W1:Y:S02]  /*7aa0*/  SYNCS.PHASECHK.TRANS64.TRYWAIT P0, [R3+URZ+0xa0], R0 ;  /* 0x0000a000030075a7 */ /* 0x000e6400080011ff */
[----:B-1----:R-:W-:Y:S05]  /*7ab0*/  @!P0 BRA `(.L_x_124) ;  /* 0x0000005400948947 */ /* 0x002fea0003800000 */
.L_x_123:
[----:B------:R-:W-:Y:S05]  /*7ac0*/  BSYNC B0 ;  /* 0x0000000000007941 */ /* 0x000fea0003800000 */
.L_x_122:
[----:B------:R-:W-:Y:S11]  /*7ad0*/  ISETP.NE.AND P0, PT, R81, RZ, PT ;  /* 0x000000ff5100720c */ /* 0x000ff60003f05270 */
[----:B------:R-:W-:Y:S02]  /*7ae0*/  @!UPT UIADD3 URZ, UPT, UPT, URZ, URZ, URZ ;  /* 0x000000fffffff290 */ /* 0x000fe4000fffe0ff */
[----:B------:R2:W4:Y:S01]  /*7af0*/  @P0 LDS R34, [R5] ;  /* 0x0000000005220984 */ /* 0x0005220000000800 */
[C---:B-1----:R-:W-:Y:S01]  /*7b00*/  @P0 IMAD R0, R79.reuse, 0x2000, R69 ;  /* 0x000020004f000824 */ /* 0x042fe200078e0245 */
[C---:B------:R-:W-:Y:S01]  /*7b10*/  @P0 LEA R3, R79.reuse, R74, 0xd ;  /* 0x0000004a4f030211 */ /* 0x040fe200078e68ff */
[----:B------:R-:W-:Y:S01]  /*7b20*/  VIADD R79, R79, 0x1 ;  /* 0x000000014f4f7836 */ /* 0x000fe20000000000 */
[----:B------:R2:W1:Y:S04]  /*7b30*/  @P0 LDS R39, [R5+0x200] ;  /* 0x0002000005270984 */ /* 0x0004680000000800 */
[----:B------:R2:W1:Y:S04]  /*7b40*/  @P0 LDS R43, [R5+0x400] ;  /* 0x00040000052b0984 */ /* 0x0004680000000800 */
[----:B------:R2:W1:Y:S04]  /*7b50*/  @P0 LDS R47, [R5+0x600] ;  /* 0x00060000052f0984 */ /* 0x0004680000000800 */
[----:B------:R2:W1:Y:S04]  /*7b60*/  @P0 LDS R36, [R4] ;  /* 0x0000000004240984 */ /* 0x0004680000000800 */
        /* <DEDUP_REMOVED lines=10> */
[----:B----4-:R2:W1:Y:S02]  /*7c10*/  @P0 LDS R50, [R3+0x600] ;  /* 0x0006000003320984 */ /* 0x0104640000000800 */
.L_x_121:
[----:B------:R-:W-:Y:S05]  /*7c20*/  BSYNC B1 ;  /* 0x0000000000017941 */ /* 0x000fea0003800000 */
.L_x_120:
[----:B--2---:R-:W-:Y:S05]  /*7c30*/  VIADD R3, R33, 0x10 ;  /* 0x0000001021037836 */ /* 0x004fea0000000000 */
[----:B------:R-:W-:Y:S04]  /*7c40*/  SHF.R.U32.HI R3, RZ, 0x15, R3 ;  /* 0x00000015ff037819 */ /* 0x000fe80000011603 */
[----:B------:R-:W-:Y:S11]  /*7c50*/  LOP3.LUT P0, RZ, R3, 0x3, R64, 0x48, !PT ;  /* 0x0000000303ff7812 */ /* 0x000ff60007804840 */
[----:B------:R-:W-:Y:S02]  /*7c60*/  @!UPT UIADD3 URZ, UPT, UPT, URZ, URZ, URZ ;  /* 0x000000fffffff290 */ /* 0x000fe4000fffe0ff */
[----:B------:R-:W-:Y:S05]  /*7c70*/  @!P0 BRA `(.L_x_125) ;  /* 0x0000000000408947 */ /* 0x000fea0003800000 */
[----:B------:R-:W2:Y:S01]  /*7c80*/  LDCU.64 UR8, c[0x4][0x70] ;  /* 0x01000e00ff0877ac */ /* 0x000ea20008000a00 */
[----:B------:R-:W-:Y:S01]  /*7c90*/  MOV R15, 0x0 ;  /* 0x00000000000f7802 */ /* 0x000fe20000000f00 */
[----:B------:R-:W-:Y:S02]  /*7ca0*/  HFMA2 R12, -RZ, RZ, 0, 5.9604644775390625e-08 ;  /* 0x00000001ff0c7431 */ /* 0x000fe400000001ff */
[----:B------:R-:W-:Y:S02]  /*7cb0*/  IMAD.MOV.U32 R8, RZ, RZ, 0x192 ;  /* 0x00000192ff087424 */ /* 0x000fe400078e00ff */
[----:B------:R-:W-:Y:S01]  /*7cc0*/  IMAD.MOV.U32 R13, RZ, RZ, RZ ;  /* 0x000000ffff0d7224 */ /* 0x000fe200078e00ff */
[----:B------:R-:W4:Y:S01]  /*7cd0*/  LDCU.64 UR6, c[0x4][0x78] ;  /* 0x01000f00ff0677ac */ /* 0x000f220008000a00 */
[----:B------:R-:W1:Y:S01]  /*7ce0*/  LDC.64 R14, c[0x4][R15] ;  /* 0x010000000f0e7b82 */ /* 0x000e620000000a00 */
[----:B------:R-:W5:Y:S01]  /*7cf0*/  LDCU.64 UR4, c[0x4][0x10] ;  /* 0x01000200ff0477ac */ /* 0x000f620008000a00 */
[----:B--2---:R-:W-:Y:S01]  /*7d00*/  MOV R5, UR9 ;  /* 0x0000000900057c02 */ /* 0x004fe20008000f00 */
[----:B------:R-:W-:Y:S01]  /*7d10*/  IMAD.U32 R4, RZ, RZ, UR8 ;  /* 0x00000008ff047e24 */ /* 0x000fe2000f8e00ff */
[----:B----4-:R-:W-:Y:S01]  /*7d20*/  MOV R7, UR7 ;  /* 0x0000000700077c02 */ /* 0x010fe20008000f00 */
[----:B------:R-:W-:Y:S01]  /*7d30*/  IMAD.U32 R6, RZ, RZ, UR6 ;  /* 0x00000006ff067e24 */ /* 0x000fe2000f8e00ff */
[----:B-----5:R-:W-:Y:S01]  /*7d40*/  MOV R11, UR5 ;  /* 0x00000005000b7c02 */ /* 0x020fe20008000f00 */
[----:B------:R-:W-:Y:S02]  /*7d50*/  IMAD.U32 R10, RZ, RZ, UR4 ;  /* 0x00000004ff0a7e24 */ /* 0x000fe4000f8e00ff */
[----:B------:R-:W-:Y:S07]  /*7d60*/  LEPC R20, `(.L_x_125) ;  /* 0x000000001014794e */ /* 0x000fee0000000000 */
[----:B-1-3--:R-:W-:Y:S05]  /*7d70*/  CALL.ABS.NOINC R14 ;  /* 0x000000000e007343 */ /* 0x00afea0003c00000 */
.L_x_125:
[----:B------:R-:W-:Y:S05]  /*7d80*/  WARPSYNC.ALL ;  /* 0x0000000000007948 */ /* 0x000fea0003800000 */
[----:B------:R-:W-:Y:S01]  /*7d90*/  R2UR UR4, R33 ;  /* 0x00000000210472ca */ /* 0x000fe200000e0000 */
[----:B------:R-:W-:Y:S01]  /*7da0*/  BSSY.RECONVERGENT B0, `(.L_x_126) ;  /* 0x000005b000007945 */ /* 0x000fe20003800200 */
[----:B------:R-:W-:Y:S02]  /*7db0*/  ISETP.NE.AND P6, PT, R77, RZ, PT ;  /* 0x000000ff4d00720c */ /* 0x000fe40003fc5270 */
[----:B------:R-:W-:Y:S02]  /*7dc0*/  ISETP.NE.AND P0, PT, R70, RZ, PT ;  /* 0x000000ff4600720c */ /* 0x000fe40003f05270 */
[----:B------:R-:W-:Y:S02]  /*7dd0*/  MOV R3, UR51 ;  /* 0x0000003300037c02 */ /* 0x000fe40008000f00 */
[----:B-1----:R-:W-:Y:S05]  /*7de0*/  MOV R0, UR37 ;  /* 0x0000002500007c02 */ /* 0x002fea0008000f00 */
[----:B------:R-:W1:Y:S02]  /*7df0*/  LDTM.x16 R4, tmem[UR4+0x10] ;  /* 0x00001004000479ee */ /* 0x000e640008240000 */
[----:B------:R-:W-:Y:S02]  /*7e00*/  @P6 LEA R3, R3, UR48, 0x3 ;  /* 0x0000003003036c11 */ /* 0x000fe4000f8e18ff */
[----:B------:R-:W-:Y:S02]  /*7e10*/  @P6 SHF.L.U32 R20, RZ, 0x1f, RZ ;  /* 0x0000001fff146819 */ /* 0x000fe400000006ff */
[----:B------:R-:W-:Y:S04]  /*7e20*/  @P6 IADD3 R3, PT, PT, R3, 0xc0, RZ ;  /* 0x000000c003036810 */ /* 0x000fe80007ffe0ff */
[----:B------:R-:W-:Y:S02]  /*7e30*/  @P6 PRMT R0, R0, 0x654, R3 ;  /* 0x0000065400006816 */ /* 0x000fe40000000003 */
[----:B------:R-:W-:Y:S01]  /*7e40*/  LEA R3, R79, UR48, 0x3 ;  /* 0x000000304f037c11 */ /* 0x000fe2000f8e18ff */
[C---:B-1----:R-:W-:Y:S01]  /*7e50*/  FMUL R4, R32.reuse, R4 ;  /* 0x0000000420047220 */ /* 0x042fe20000400000 */
        /* <DEDUP_REMOVED lines=52> */
[----:B--2---:R-:W2:Y:S02]  /*81a0*/  FENCE.VIEW.ASYNC.S ;  /* 0x00000000000073c6 */ /* 0x004ea40000000000 */
[----:B--2---:R-:W-:Y:S06]  /*81b0*/  BAR.SYNC.DEFER_BLOCKING 0x1, 0x80 ;  /* 0x0042000000007b1d */ /* 0x004fec0000010000 */
[----:B------:R-:W-:Y:S05]  /*81c0*/  @P0 BRA `(.L_x_127) ;  /* 0x0000000000600947 */ /* 0x000fea0003800000 */
[----:B------:R-:W-:Y:S02]  /*81d0*/  UIADD3 UR20, UP0, UPT, UR52, 0x880, URZ ;  /* 0x0000088034147890 */ /* 0x000fe4000ff1e0ff */
[----:B------:R-:W-:Y:S02]  /*81e0*/  UIADD3 UR14, UPT, UPT, UR42, 0x10, URZ ;  /* 0x000000102a0e7890 */ /* 0x000fe4000fffe0ff */
[----:B------:R-:W-:Y:S02]  /*81f0*/  UIADD3 UR12, UPT, UPT, UR48, 0x2200, URZ ;  /* 0x00002200300c7890 */ /* 0x000fe4000fffe0ff */
[----:B------:R-:W-:Y:S01]  /*8200*/  UIADD3.X UR21, UPT, UPT, URZ, UR53, URZ, UP0, !UPT ;  /* 0x00000035ff157290 */ /* 0x000fe200087fe4ff */
[----:B------:R-:W-:Y:S01]  /*8210*/  UMOV UR13, UR41 ;  /* 0x00000029000d7c82 */ /* 0x000fe20008000000 */
[----:B------:R-:W-:Y:S01]  /*8220*/  UMOV UR15, UR36 ;  /* 0x00000024000f7c82 */ /* 0x000fe20008000000 */
[----:B------:R-:W-:Y:S02]  /*8230*/  UIADD3 UR17, UPT, UPT, UR41, 0x20, URZ ;  /* 0x0000002029117890 */ /* 0x000fe4000fffe0ff */
[----:B------:R-:W-:Y:S01]  /*8240*/  UIADD3 UR16, UPT, UPT, UR48, 0x2a00, URZ ;  /* 0x00002a0030107890 */ /* 0x000fe2000fffe0ff */
[----:B------:R-:W-:Y:S03]  /*8250*/  UMOV UR19, UR36 ;  /* 0x0000002400137c82 */ /* 0x000fe60008000000 */
[----:B------:R2:W-:Y:S01]  /*8260*/  UTMASTG.3D [UR12], [UR20] ;  /* 0x0000000c140073b5 */ /* 0x0005e20008010000 */
[----:B------:R-:W-:Y:S01]  /*8270*/  UMOV UR18, UR14 ;  /* 0x0000000e00127c82 */ /* 0x000fe20008000000 */
[----:B------:R-:W-:Y:S02]  /*8280*/  UIADD3 UR9, UPT, UPT, UR41, 0x40, URZ ;  /* 0x0000004029097890 */ /* 0x000fe4000fffe0ff */
[----:B------:R-:W-:Y:S01]  /*8290*/  UIADD3 UR8, UPT, UPT, UR48, 0x3200, URZ ;  /* 0x0000320030087890 */ /* 0x000fe2000fffe0ff */
[----:B------:R-:W-:Y:S01]  /*82a0*/  UMOV UR11, UR36 ;  /* 0x00000024000b7c82 */ /* 0x000fe20008000000 */
[----:B------:R-:W-:Y:S01]  /*82b0*/  UMOV UR10, UR14 ;  /* 0x0000000e000a7c82 */ /* 0x000fe20008000000 */
[----:B------:R2:W-:Y:S01]  /*82c0*/  UTMASTG.3D [UR16], [UR20] ;  /* 0x00000010140073b5 */ /* 0x0005e20008010000 */
[----:B------:R-:W-:Y:S02]  /*82d0*/  UIADD3 UR5, UPT, UPT, UR41, 0x60, URZ ;  /* 0x0000006029057890 */ /* 0x000fe4000fffe0ff */
[----:B------:R-:W-:Y:S01]  /*82e0*/  UIADD3 UR4, UPT, UPT, UR48, 0x3a00, URZ ;  /* 0x00003a0030047890 */ /* 0x000fe2000fffe0ff */
[----:B------:R-:W-:Y:S01]  /*82f0*/  UMOV UR7, UR36 ;  /* 0x0000002400077c82 */ /* 0x000fe20008000000 */
[----:B------:R-:W-:Y:S01]  /*8300*/  UMOV UR6, UR14 ;  /* 0x0000000e00067c82 */ /* 0x000fe20008000000 */
[----:B------:R2:W-:Y:S06]  /*8310*/  UTMASTG.3D [UR8], [UR20] ;  /* 0x00000008140073b5 */ /* 0x0005ec0008010000 */
[----:B------:R2:W-:Y:S01]  /*8320*/  UTMASTG.3D [UR4], [UR20] ;  /* 0x00000004140073b5 */ /* 0x0005e20008010000 */
[----:B------:R0:W-:Y:S01]  /*8330*/  UTMACMDFLUSH ;  /* 0x00000000000079b7 */ /* 0x0001e20000000000 */
[----:B--2---:R-:W-:Y:S04]  /*8340*/  DEPBAR.LE SB0, 0x1 ;  /* 0x000080400000791a */ /* 0x004fe80000000000 */
.L_x_127:
[----:B------:R-:W-:Y:S05]  /*8350*/  BSYNC.RECONVERGENT B0 ;  /* 0x0000000000007941 */ /* 0x000fea0003800200 */
.L_x_126:
[----:B------:R-:W-:Y:S01]  /*8360*/  BAR.SYNC.DEFER_BLOCKING 0x1, 0x80 ;  /* 0x0042000000007b1d */ /* 0x000fe20000010000 */
[----:B------:R-:W-:Y:S04]  /*8370*/  UIADD3 UR40, UPT, UPT, UR51, 0x1, URZ ;  /* 0x0000000133287890 */ /* 0x000fe8000fffe0ff */
[----:B------:R-:W-:Y:S04]  /*8380*/  UISETP.NE.AND UP0, UPT, UR40, 0x4, UPT ;  /* 0x000000042800788c */ /* 0x000fe8000bf05270 */
[----:B------:R-:W-:Y:S01]  /*8390*/  USEL UR40, UR40, URZ, UP0 ;  /* 0x000000ff28287287 */ /* 0x000fe20008000000 */
[----:B------:R2:W-:Y:S01]  /*83a0*/  @P6 SYNCS.ARRIVE.TRANS64.RED.A1T0 RZ, [R0+URZ], RZ ;  /* 0x000000ff00ff69a7 */ /* 0x0005e200081004ff */
[----:B------:R-:W-:Y:S01]  /*83b0*/  BSSY B1, `(.L_x_128) ;  /* 0x0000024000017945 */ /* 0x000fe20003800000 */
[----:B------:R-:W4:Y:S02]  /*83c0*/  @P6 SYNCS.PHASECHK.TRANS64.TRYWAIT P0, [R3+URZ+0xa0], R20 ;  /* 0x0000a014030065a7 */ /* 0x000f2400080011ff */
[----:B----4-:R-:W-:Y:S01]  /*83d0*/  @P6 SEL R80, RZ, 0x1, !P0 ;  /* 0x00000001ff506807 */ /* 0x010fe20004000000 */
[----:B--2---:R-:W-:Y:S06]  /*83e0*/  @!P6 BRA `(.L_x_129) ;  /* 0x000000000080e947 */ /* 0x004fec0003800000 */
[----:B------:R-:W-:Y:S01]  /*83f0*/  ISETP.NE.AND P0, PT, R80, RZ, PT ;  /* 0x000000ff5000720c */ /* 0x000fe20003f05270 */
[----:B------:R-:W-:Y:S01]  /*8400*/  BSSY B0, `(.L_x_130) ;  /* 0x0000009000007945 */ /* 0x000fe20003800000 */
[----:B------:R-:W-:Y:S11]  /*8410*/  ISETP.NE.AND P1, PT, R81, RZ, PT ;  /* 0x000000ff5100720c */ /* 0x000ff60003f25270 */
[----:B------:R-:W-:Y:S02]  /*8420*/  @!UPT UIADD3 URZ, UPT, UPT, URZ, URZ, URZ ;  /* 0x000000fffffff290 */ /* 0x000fe4000fffe0ff */
[C---:B-1----:R-:W-:Y:S02]  /*8430*/  @P1 IMAD R4, R79.reuse, 0x2000, R71 ;  /* 0x000020004f041824 */ /* 0x042fe400078e0247 */
[----:B------:R-:W-:Y:S01]  /*8440*/  @P1 IMAD R0, R79, 0x2000, R76 ;  /* 0x000020004f001824 */ /* 0x000fe200078e024c */
[----:B------:R-:W-:Y:S06]  /*8450*/  @P0 BRA `(.L_x_131) ;  /* 0x00000000000c0947 */ /* 0x000fec0003800000 */
[----:B------:R-:W-:Y:S04]  /*8460*/  SHF.L.U32 R6, RZ, 0x1f, RZ ;  /* 0x0000001fff067819 */ /* 0x000fe800000006ff */
[----:B------:R-:W1:Y:S02]  /*8470*/  SYNCS.PHASECHK.TRANS64.TRYWAIT P0, [R3+URZ+0xa0], R6 ;  /* 0x0000a006030075a7 */ /* 0x000e6400080011ff */
[----:B-1----:R-:W-:Y:S05]  /*8480*/  @!P0 BRA `(.L_x_132) ;  /* 0x0000004c00348947 */ /* 0x002fea0003800000 */
.L_x_131:
[----:B------:R-:W-:Y:S05]  /*8490*/  BSYNC B0 ;  /* 0x0000000000007941 */ /* 0x000fea0003800000 */
.L_x_130:
        /* <DEDUP_REMOVED lines=21> */
.L_x_129:
[----:B------:R-:W-:Y:S05]  /*85f0*/  BSYNC B1 ;  /* 0x0000000000017941 */ /* 0x000fea0003800000 */
.L_x_128:
[----:B--2---:R-:W-:Y:S05]  /*8600*/  VIADD R3, R33, 0x20 ;  /* 0x0000002021037836 */ /* 0x004fea0000000000 */
[----:B------:R-:W-:Y:S04]  /*8610*/  SHF.R.U32.HI R3, RZ, 0x15, R3 ;  /* 0x00000015ff037819 */ /* 0x000fe80000011603 */
[----:B------:R-:W-:Y:S11]  /*8620*/  LOP3.LUT P0, RZ, R3, 0x3, R64, 0x48, !PT ;  /* 0x0000000303ff7812 */ /* 0x000ff60007804840 */
[----:B------:R-:W-:Y:S02]  /*8630*/  @!UPT UIADD3 URZ, UPT, UPT, URZ, URZ, URZ ;  /* 0x000000fffffff290 */ /* 0x000fe4000fffe0ff */
[----:B------:R-:W-:Y:S05]  /*8640*/  @!P0 BRA `(.L_x_133) ;  /* 0x0000000000408947 */ /* 0x000fea0003800000 */
[----:B------:R-:W2:Y:S01]  /*8650*/  LDCU.64 UR8, c[0x4][0x70] ;  /* 0x01000e00ff0877ac */ /* 0x000ea20008000a00 */
[----:B-1----:R-:W-:Y:S01]  /*8660*/  MOV R15, 0x0 ;  /* 0x00000000000f7802 */ /* 0x002fe20000000f00 */
[----:B------:R-:W-:Y:S02]  /*8670*/  HFMA2 R12, -RZ, RZ, 0, 5.9604644775390625e-08 ;  /* 0x00000001ff0c7431 */ /* 0x000fe400000001ff */
[----:B------:R-:W-:Y:S02]  /*8680*/  IMAD.MOV.U32 R8, RZ, RZ, 0x192 ;  /* 0x00000192ff087424 */ /* 0x000fe400078e00ff */
[----:B------:R-:W-:Y:S01]  /*8690*/  IMAD.MOV.U32 R13, RZ, RZ, RZ ;  /* 0x000000ffff0d7224 */ /* 0x000fe200078e00ff */
[----:B------:R-:W1:Y:S01]  /*86a0*/  LDCU.64 UR6, c[0x4][0x78] ;  /* 0x01000f00ff0677ac */ /* 0x000e620008000a00 */
[----:B------:R-:W4:Y:S01]  /*86b0*/  LDC.64 R14, c[0x4][R15] ;  /* 0x010000000f0e7b82 */ /* 0x000f220000000a00 */
[----:B------:R-:W5:Y:S01]  /*86c0*/  LDCU.64 UR4, c[0x4][0x10] ;  /* 0x01000200ff0477ac */ /* 0x000f620008000a00 */
[----:B--2---:R-:W-:Y:S01]  /*86d0*/  MOV R5, UR9 ;  /* 0x0000000900057c02 */ /* 0x004fe20008000f00 */
[----:B------:R-:W-:Y:S01]  /*86e0*/  IMAD.U32 R4, RZ, RZ, UR8 ;  /* 0x00000008ff047e24 */ /* 0x000fe2000f8e00ff */
[----:B-1----:R-:W-:Y:S01]  /*86f0*/  MOV R7, UR7 ;  /* 0x0000000700077c02 */ /* 0x002fe20008000f00 */
[----:B------:R-:W-:Y:S01]  /*8700*/  IMAD.U32 R6, RZ, RZ, UR6 ;  /* 0x00000006ff067e24 */ /* 0x000fe2000f8e00ff */
[----:B-----5:R-:W-:Y:S01]  /*8710*/  MOV R11, UR5 ;  /* 0x00000005000b7c02 */ /* 0x020fe20008000f00 */
[----:B------:R-:W-:Y:S02]  /*8720*/  IMAD.U32 R10, RZ, RZ, UR4 ;  /* 0x00000004ff0a7e24 */ /* 0x000fe4000f8e00ff */
[----:B------:R-:W-:Y:S07]  /*8730*/  LEPC R20, `(.L_x_133) ;  /* 0x000000001014794e */ /* 0x000fee0000000000 */
[----:B---34-:R-:W-:Y:S05]  /*8740*/  CALL.ABS.NOINC R14 ;  /* 0x000000000e007343 */ /* 0x018fea0003c00000 */
.L_x_133:
[----:B------:R-:W-:Y:S05]  /*8750*/  WARPSYNC.ALL ;  /* 0x0000000000007948 */ /* 0x000fea0003800000 */
[----:B------:R-:W-:Y:S01]  /*8760*/  R2UR UR4, R33 ;  /* 0x00000000210472ca */ /* 0x000fe200000e0000 */
[----:B------:R-:W-:Y:S01]  /*8770*/  BSSY.RECONVERGENT B0, `(.L_x_134) ;  /* 0x000005b000007945 */ /* 0x000fe20003800200 */
[----:B------:R-:W-:Y:S02]  /*8780*/  ISETP.NE.AND P6, PT, R77, RZ, PT ;  /* 0x000000ff4d00720c */ /* 0x000fe40003fc5270 */
[----:B------:R-:W-:Y:S02]  /*8790*/  ISETP.NE.AND P0, PT, R70, RZ, PT ;  /* 0x000000ff4600720c */ /* 0x000fe40003f05270 */
[----:B------:R-:W-:Y:S02]  /*87a0*/  MOV R3, UR40 ;  /* 0x0000002800037c02 */ /* 0x000fe40008000f00 */
[----:B------:R-:W-:Y:S05]  /*87b0*/  MOV R0, UR37 ;  /* 0x0000002500007c02 */ /* 0x000fea0008000f00 */
[----:B-1----:R-:W1:Y:S02]  /*87c0*/  LDTM.x16 R4, tmem[UR4+0x20] ;  /* 0x00002004000479ee */ /* 0x002e640008240000 */
        /* <DEDUP_REMOVED lines=85> */
.L_x_135:
[----:B------:R-:W-:Y:S05]  /*8d20*/  BSYNC.RECONVERGENT B0 ;  /* 0x0000000000007941 */ /* 0x000fea0003800200 */
.L_x_134:
[----:B------:R-:W-:Y:S01]  /*8d30*/  BAR.SYNC.DEFER_BLOCKING 0x1, 0x80 ;  /* 0x0042000000007b1d */ /* 0x000fe20000010000 */
[----:B------:R-:W-:Y:S01]  /*8d40*/  UIADD3 UR43, UPT, UPT, UR40, 0x1, URZ ;  /* 0x00000001282b7890 */ /* 0x000fe2000fffe0ff */
[----:B------:R-:W-:Y:S03]  /*8d50*/  HFMA2 R82, -RZ, RZ, 0, 0 ;  /* 0x00000000ff527431 */ /* 0x000fe600000001ff */
        /* <DEDUP_REMOVED lines=17> */
.L_x_139:
[----:B------:R-:W-:Y:S05]  /*8e70*/  BSYNC B0 ;  /* 0x0000000000007941 */ /* 0x000fea0003800000 */
.L_x_138:
[----:B------:R-:W-:Y:S11]  /*8e80*/  ISETP.NE.AND P0, PT, R81, RZ, PT ;  /* 0x000000ff5100720c */ /* 0x000ff60003f05270 */
[----:B------:R-:W-:Y:S02]  /*8e90*/  @!UPT UIADD3 URZ, UPT, UPT, URZ, URZ, URZ ;  /* 0x000000fffffff290 */ /* 0x000fe4000fffe0ff */
[----:B------:R2:W4:Y:S01]  /*8ea0*/  @P0 LDS R34, [R4] ;  /* 0x0000000004220984 */ /* 0x0005220000000800 */
[C---:B-1----:R-:W-:Y:S02]  /*8eb0*/  @P0 IMAD R3, R79.reuse, 0x2000, R69 ;  /* 0x000020004f030824 */ /* 0x042fe400078e0245 */
[C---:B------:R-:W-:Y:S01]  /*8ec0*/  @P0 IMAD R5, R79.reuse, 0x2000, R74 ;  /* 0x000020004f050824 */ /* 0x040fe200078e024a */
[----:B------:R2:W1:Y:S01]  /*8ed0*/  @P0 LDS R39, [R4+0x200] ;  /* 0x0002000004270984 */ /* 0x0004620000000800 */
[----:B------:R-:W-:Y:S03]  /*8ee0*/  VIADD R79, R79, 0x1 ;  /* 0x000000014f4f7836 */ /* 0x000fe60000000000 */
        /* <DEDUP_REMOVED lines=13> */
[----:B------:R2:W1:Y:S01]  /*8fc0*/  @P0 LDS R50, [R5+0x600] ;  /* 0x0006000005320984 */ /* 0x0004620000000800 */
[C---:B------:R-:W-:Y:S04]  /*8fd0*/  ISETP.NE.AND P0, PT, R79.reuse, 0x4, PT ;  /* 0x000000044f00780c */ /* 0x040fe80003f05270 */
[----:B------:R-:W-:Y:S02]  /*8fe0*/  SEL R79, R79, RZ, P0 ;  /* 0x000000ff4f4f7207 */ /* 0x000fe40000000000 */
[----:B----4-:R-:W-:Y:S02]  /*8ff0*/  SEL R82, RZ, 0x1, P0 ;  /* 0x00000001ff527807 */ /* 0x010fe40000000000 */
.L_x_137:
[----:B------:R-:W-:Y:S05]  /*9000*/  BSYNC B1 ;  /* 0x0000000000017941 */ /* 0x000fea0003800000 */
.L_x_136:
        /* <DEDUP_REMOVED lines=21> */
.L_x_141:
        /* <DEDUP_REMOVED lines=9> */
[----:B------:R-:W-:Y:S02]  /*91f0*/  @P6 SHF.L.U32 R20, R82, 0x1f, RZ ;  /* 0x0000001f52146819 */ /* 0x000fe400000006ff */
        /* <DEDUP_REMOVED lines=83> */
.L_x_143:
[----:B------:R-:W-:Y:S05]  /*9730*/  BSYNC.RECONVERGENT B0 ;  /* 0x0000000000007941 */ /* 0x000fea0003800200 */
.L_x_142:
        /* <DEDUP_REMOVED lines=16> */
[----:B------:R-:W-:Y:S04]  /*9840*/  SHF.L.U32 R6, R82, 0x1f, RZ ;  /* 0x0000001f52067819 */ /* 0x000fe800000006ff */
[----:B------:R-:W1:Y:S02]  /*9850*/  SYNCS.PHASECHK.TRANS64.TRYWAIT P0, [R3+URZ+0xa0], R6 ;  /* 0x0000a006030075a7 */ /* 0x000e6400080011ff */
[----:B-1----:R-:W-:Y:S05]  /*9860*/  @!P0 BRA `(.L_x_148) ;  /* 0x0000003800648947 */ /* 0x002fea0003800000 */
.L_x_147:
[----:B------:R-:W-:Y:S05]  /*9870*/  BSYNC B0 ;  /* 0x0000000000007941 */ /* 0x000fea0003800000 */
.L_x_146:
        /* <DEDUP_REMOVED lines=22> */
[----:B------:R-:W-:Y:S02]  /*99e0*/  SEL R7, RZ, 0x1, P0 ;  /* 0x00000001ff077807 */ /* 0x000fe40000000000 */
[----:B------:R-:W-:Y:S02]  /*99f0*/  SEL R79, R79, RZ, P0 ;  /* 0x000000ff4f4f7207 */ /* 0x000fe40000000000 */
[----:B----4-:R-:W-:Y:S02]  /*9a00*/  LOP3.LUT R82, R82, R7, RZ, 0x3c, !PT ;  /* 0x0000000752527212 */ /* 0x010fe400078e3cff */
.L_x_145:
[----:B------:R-:W-:Y:S05]  /*9a10*/  BSYNC B1 ;  /* 0x0000000000017941 */ /* 0x000fea0003800000 */
.L_x_144:
        /* <DEDUP_REMOVED lines=21> */
.L_x_149:
        /* <DEDUP_REMOVED lines=69> */
[----:B------:R-:W-:Y:S02]  /*9fc0*/  UIADD3 UR4, UPT, UPT, UR48, 0x200, URZ ;  /* 0x0000020030047890 */ /* 0x000fe4000fffe0ff */
[----:B------:R-:W-:Y:S02]  /*9fd0*/  UIADD3 UR20, UP0, UPT, UR52, 0x880, URZ ;  /* 0x0000088034147890 */ /* 0x000fe4000ff1e0ff */
[----:B------:R-:W-:Y:S02]  /*9fe0*/  UIADD3 UR14, UPT, UPT, UR42, 0x40, URZ ;  /* 0x000000402a0e7890 */ /* 0x000fe4000fffe0ff */
[----:B------:R-:W-:Y:S01]  /*9ff0*/  MOV R61, UR4 ;  /* 0x00000004003d7c02 */ /* 0x000fe20008000f00 */
[----:B------:R-:W-:Y:S01]  /*a000*/  UIADD3.X UR21, UPT, UPT, URZ, UR53, URZ, UP0, !UPT ;  /* 0x00000035ff157290 */ /* 0x000fe200087fe4ff */
[----:B------:R-:W-:Y:S02]  /*a010*/  UMOV UR13, UR41 ;  /* 0x00000029000d7c82 */ /* 0x000fe40008000000 */
[----:B------:R-:W-:Y:S01]  /*a020*/  R2UR UR12, R61 ;  /* 0x000000003d0c72ca */ /* 0x000fe200000e0000 */
[----:B------:R-:W-:Y:S01]  /*a030*/  UMOV UR15, UR36 ;  /* 0x00000024000f7c82 */ /* 0x000fe20008000000 */
[----:B------:R-:W-:Y:S02]  /*a040*/  UIADD3 UR17, UPT, UPT, UR41, 0x20, URZ ;  /* 0x0000002029117890 */ /* 0x000fe4000fffe0ff */
[----:B------:R-:W-:Y:S01]  /*a050*/  UIADD3 UR16, UPT, UPT, UR48, 0xa00, URZ ;  /* 0x00000a0030107890 */ /* 0x000fe2000fffe0ff */
        /* <DEDUP_REMOVED lines=12> */
[----:B------:R2:W-:Y:S05]  /*a120*/  UTMASTG.3D [UR8], [UR20] ;  /* 0x00000008140073b5 */ /* 0x0005ea0008010000 */
[----:B------:R2:W-:Y:S01]  /*a130*/  UTMASTG.3D [UR4], [UR20] ;  /* 0x00000004140073b5 */ /* 0x0005e20008010000 */
[----:B------:R0:W-:Y:S01]  /*a140*/  UTMACMDFLUSH ;  /* 0x00000000000079b7 */ /* 0x0001e20000000000 */
[----:B--2---:R-:W-:Y:S04]  /*a150*/  DEPBAR.LE SB0, 0x1 ;  /* 0x000080400000791a */ /* 0x004fe80000000000 */
.L_x_151:
[----:B------:R-:W-:Y:S05]  /*a160*/  BSYNC.RECONVERGENT B0 ;  /* 0x0000000000007941 */ /* 0x000fea0003800200 */
.L_x_150:
        /* <DEDUP_REMOVED lines=19> */
.L_x_155:
[----:B------:R-:W-:Y:S05]  /*a2a0*/  BSYNC B0 ;  /* 0x0000000000007941 */ /* 0x000fea0003800000 */
.L_x_154:
        /* <DEDUP_REMOVED lines=25> */
.L_x_153:
[----:B------:R-:W-:Y:S05]  /*a440*/  BSYNC B1 ;  /* 0x0000000000017941 */ /* 0x000fea0003800000 */
.L_x_152:
        /* <DEDUP_REMOVED lines=21> */
.L_x_157:
        /* <DEDUP_REMOVED lines=93> */
.L_x_159:
[----:B------:R-:W-:Y:S05]  /*ab70*/  BSYNC.RECONVERGENT B0 ;  /* 0x0000000000007941 */ /* 0x000fea0003800200 */
.L_x_158:
        /* <DEDUP_REMOVED lines=19> */
.L_x_163:
[----:B------:R-:W-:Y:S05]  /*acb0*/  BSYNC B0 ;  /* 0x0000000000007941 */ /* 0x000fea0003800000 */
.L_x_162:
        /* <DEDUP_REMOVED lines=25> */
.L_x_161:
[----:B------:R-:W-:Y:S05]  /*ae50*/  BSYNC B1 ;  /* 0x0000000000017941 */ /* 0x000fea0003800000 */
.L_x_160:
        /* <DEDUP_REMOVED lines=21> */
.L_x_165:
        /* <DEDUP_REMOVED lines=93> */
.L_x_167:
[----:B------:R-:W-:Y:S05]  /*b580*/  BSYNC.RECONVERGENT B0 ;  /* 0x0000000000007941 */ /* 0x000fea0003800200 */
.L_x_166:
        /* <DEDUP_REMOVED lines=19> */
.L_x_171:
[----:B------:R-:W-:Y:S05]  /*b6c0*/  BSYNC B0 ;  /* 0x0000000000007941 */ /* 0x000fea0003800000 */
.L_x_170:
[----:B------:R-:W-:Y:S11]  /*b6d0*/  ISETP.NE.AND P0, PT, R81, RZ, PT ;  /* 0x000000ff5100720c */ /* 0x000ff60003f05270 */
[----:B------:R-:W-:Y:S02]  /*b6e0*/  @!UPT UIADD3 URZ, UPT, UPT, URZ, URZ, URZ ;  /* 0x000000fffffff290 */ /* 0x000fe4000fffe0ff */
[----:B------:R2:W4:Y:S01]  /*b6f0*/  @P0 LDS R34, [R4] ;  /* 0x0000000004220984 */ /* 0x0005220000000800 */
[C---:B-1----:R-:W-:Y:S01]  /*b700*/  @P0 IMAD R3, R79.reuse, 0x2000, R69 ;  /* 0x000020004f030824 */ /* 0x042fe200078e0245 */
[----:B------:R-:W-:Y:S02]  /*b710*/  @P0 LEA R79, R79, R74, 0xd ;  /* 0x0000004a4f4f0211 */ /* 0x000fe400078e68ff */
        /* <DEDUP_REMOVED lines=15> */
.L_x_169:
[----:B------:R-:W-:Y:S05]  /*b810*/  BSYNC B1 ;  /* 0x0000000000017941 */ /* 0x000fea0003800000 */
.L_x_168:
        /* <DEDUP_REMOVED lines=21> */
.L_x_173:
[----:B------:R-:W-:Y:S01]  /*b970*/  ISETP.NE.AND P0, PT, R70, RZ, PT ;  /* 0x000000ff4600720c */ /* 0x000fe20003f05270 */
[----:B------:R-:W-:Y:S05]  /*b980*/  WARPSYNC.ALL ;  /* 0x0000000000007948 */ /* 0x000fea0003800000 */
[----:B------:R-:W-:Y:S01]  /*b990*/  R2UR UR4, R33 ;  /* 0x00000000210472ca */ /* 0x000fe200000e0000 */
[----:B------:R-:W-:Y:S01]  /*b9a0*/  BSSY.RECONVERGENT B0, `(.L_x_174) ;  /* 0x0000056000007945 */ /* 0x000fe20003800200 */
[----:B------:R-:W-:Y:S04]  /*b9b0*/  IADD3 R0, PT, PT, R78, 0x120, RZ ;  /* 0x000001204e007810 */ /* 0x000fe80007ffe0ff */
[----:B------:R-:W-:Y:S07]  /*b9c0*/  LOP3.LUT R0, R0, 0xfefffff8, RZ, 0xc0, !PT ;  /* 0xfefffff800007812 */ /* 0x000fee00078ec0ff */
[----:B-1----:R-:W1:Y:S01]  /*b9d0*/  LDTM.x16 R4, tmem[UR4+0x70] ;  /* 0x00007004000479ee */ /* 0x002e620008240000 */
[----:B------:R-:W-:Y:S01]  /*b9e0*/  NOP ;  /* 0x0000000000007918 */ /* 0x000fe20000000000 */
[----:B-1----:R1:W-:Y:S01]  /*b9f0*/  SYNCS.ARRIVE.TRANS64.RED.A1T0 RZ, [R0+URZ], RZ ;  /* 0x000000ff00ff79a7 */ /* 0x0023e200081004ff */
[C---:B------:R-:W-:Y:S01]  /*ba00*/  FMUL R4, R32.reuse, R4 ;  /* 0x0000000420047220 */ /* 0x040fe20000400000 */
        /* <DEDUP_REMOVED lines=79> */
.L_x_175:
[----:B------:R-:W-:Y:S05]  /*bf00*/  BSYNC.RECONVERGENT B0 ;  /* 0x0000000000007941 */ /* 0x000fea0003800200 */
.L_x_174:
[----:B------:R-:W-:Y:S01]  /*bf10*/  BAR.SYNC.DEFER_BLOCKING 0x1, 0x80 ;  /* 0x0042000000007b1d */ /* 0x000fe20000010000 */
[----:B------:R-:W-:Y:S01]  /*bf20*/  UISETP.NE.AND UP0, UPT, UR49, -0x8, UPT ;  /* 0xfffffff83100788c */ /* 0x000fe2000bf05270 */
[----:B-1----:R-:W-:Y:S08]  /*bf30*/  IADD3 R0, PT, PT, R30, 0x1, RZ ;  /* 0x000000011e007810 */ /* 0x002ff00007ffe0ff */
[----:B------:R-:W-:Y:S05]  /*bf40*/  BRA.U !UP0, `(.L_x_176) ;  /* 0x0000000108287547 */ /* 0x000fea000b800000 */
[----:B------:R-:W-:Y:S01]  /*bf50*/  ISETP.NE.AND P0, PT, R77, RZ, PT ;  /* 0x000000ff4d00720c */ /* 0x000fe20003f05270 */
[----:B------:R-:W-:Y:S01]  /*bf60*/  IMAD.U32 R4, RZ, RZ, UR51 ;  /* 0x00000033ff047e24 */ /* 0x000fe2000f8e00ff */
[----:B------:R-:W-:Y:S01]  /*bf70*/  UIADD3 UR51, UPT, UPT, UR51, 0x1, URZ ;  /* 0x0000000133337890 */ /* 0x000fe2000fffe0ff */
[----:B------:R-:W-:Y:S03]  /*bf80*/  IMAD.U32 R3, RZ, RZ, UR37 ;  /* 0x00000025ff037e24 */ /* 0x000fe6000f8e00ff */
[----:B------:R-:W-:Y:S04]  /*bf90*/  UISETP.NE.AND UP0, UPT, UR51, 0x4, UPT ;  /* 0x000000043300788c */ /* 0x000fe8000bf05270 */
[----:B------:R-:W-:Y:S03]  /*bfa0*/  USEL UR51, UR51, URZ, UP0 ;  /* 0x000000ff33337287 */ /* 0x000fe60008000000 */
[----:B------:R-:W-:Y:S05]  /*bfb0*/  @P0 LEA R4, R4, UR48, 0x3 ;  /* 0x0000003004040c11 */ /* 0x000fea000f8e18ff */
[----:B------:R-:W-:Y:S05]  /*bfc0*/  @P0 VIADD R4, R4, 0xc0 ;  /* 0x000000c004040836 */ /* 0x000fea0000000000 */
[----:B------:R-:W-:Y:S04]  /*bfd0*/  @P0 PRMT R3, R3, 0x654, R4 ;  /* 0x0000065403030816 */ /* 0x000fe80000000004 */
[----:B------:R1:W-:Y:S03]  /*bfe0*/  @P0 SYNCS.ARRIVE.TRANS64.RED.A1T0 RZ, [R3+URZ], RZ ;  /* 0x000000ff03ff09a7 */ /* 0x0003e600081004ff */
.L_x_176:
[----:B------:R-:W-:Y:S01]  /*bff0*/  ISETP.NE.AND P2, PT, R72, RZ, PT ;  /* 0x000000ff4800720c */ /* 0x000fe20003f45270 */
[----:B------:R-:W-:Y:S01]  /*c000*/  UIADD3 UR49, UPT, UPT, UR49, 0x8, URZ ;  /* 0x0000000831317890 */ /* 0x000fe2000fffe0ff */
[----:B------:R-:W-:Y:S01]  /*c010*/  ISETP.NE.AND P0, PT, R75, 0x2, PT ;  /* 0x000000024b00780c */ /* 0x000fe20003f05270 */
[----:B------:R-:W-:Y:S01]  /*c020*/  IMAD.IADD R20, R27, 0x1, R51 ;  /* 0x000000011b147824 */ /* 0x000fe200078e0233 */
[----:B------:R-:W-:Y:S01]  /*c030*/  ISETP.NE.AND P1, PT, R0, 0x2, PT ;  /* 0x000000020000780c */ /* 0x000fe20003f25270 */
[----:B------:R-:W-:Y:S01]  /*c040*/  IMAD.IADD R21, R29, 0x1, R58 ;  /* 0x000000011d157824 */ /* 0x000fe200078e023a */
[----:B-1----:R-:W-:Y:S02]  /*c050*/  SEL R3, RZ, 0x1, P0 ;  /* 0x00000001ff037807 */ /* 0x002fe40000000000 */
[----:B------:R-:W-:Y:S02]  /*c060*/  SEL R4, RZ, 0x1, P1 ;  /* 0x00000001ff047807 */ /* 0x000fe40000800000 */
[----:B------:R-:W-:Y:S02]  /*c070*/  LOP3.LUT R66, R66, R3, RZ, 0x3c, !PT ;  /* 0x0000000342427212 */ /* 0x000fe400078e3cff */
[----:B------:R-:W-:Y:S02]  /*c080*/  LOP3.LUT R67, R67, R4, RZ, 0x3c, !PT ;  /* 0x0000000443437212 */ /* 0x000fe400078e3cff */
[----:B------:R-:W-:Y:S02]  /*c090*/  @P2 R2UR UR36, R65 ;  /* 0x00000000412422ca */ /* 0x000fe400000e0000 */
[----:B------:R-:W-:Y:S02]  /*c0a0*/  SEL R75, R75, RZ, P0 ;  /* 0x000000ff4b4b7207 */ /* 0x000fe40000000000 */
[----:B------:R-:W-:Y:S01]  /*c0b0*/  SEL R30, R0, RZ, P1 ;  /* 0x000000ff001e7207 */ /* 0x000fe20000800000 */
[----:B------:R-:W-:Y:S10]  /*c0c0*/  @P2 BRA `(.L_x_177) ;  /* 0xffffffa000c42947 */ /* 0x000ff4000383ffff */
[----:B------:R-:W-:-:S09]  /*c0d0*/  UISETP.NE.AND UP0, UPT, UR50, URZ, UPT ;  /* 0x000000ff3200728c */ /* 0x000fd2000bf05270 */
[----:B------:R-:W-:Y:S05]  /*c0e0*/  BRA.U !UP0, `(.L_x_178) ;  /* 0x0000000108487547 */ /* 0x000fea000b800000 */
[----:B------:R-:W1:Y:S02]  /*c0f0*/  LDCU.64 UR4, c[0x0][0xa90] ;  /* 0x00015200ff0477ac */ /* 0x000e640008000a00 */
[----:B-1----:R-:W-:-:S04]  /*c100*/  UISETP.NE.U32.AND UP0, UPT, UR4, URZ, UPT ;  /* 0x000000ff0400728c */ /* 0x002fc8000bf05070 */
[----:B------:R-:W-:-:S09]  /*c110*/  UISETP.NE.AND.EX UP0, UPT, UR5, URZ, UPT, UP0 ;  /* 0x000000ff0500728c */ /* 0x000fd2000bf05300 */
[----:B------:R-:W-:Y:S05]  /*c120*/  BRA.U UP0, `(.L_x_179) ;  /* 0x00000001000c7547 */ /* 0x000fea000b800000 */
[----:B------:R-:W-:-:S13]  /*c130*/  FSETP.NEU.AND P0, PT, R35, RZ, PT ;  /* 0x000000ff2300720b */ /* 0x000fda0003f0d000 */
[----:B------:R-:W-:Y:S05]  /*c140*/  @!P0 EXIT ;  /* 0x000000000000894d */ /* 0x000fea0003800000 */
[----:B------:R-:W-:Y:S05]  /*c150*/  BRA `(.L_x_178) ;  /* 0x00000000002c7947 */ /* 0x000fea0003800000 */
.L_x_179:
[----:B------:R-:W-:Y:S01]  /*c160*/  ISETP.NE.AND P0, PT, R73, RZ, PT ;  /* 0x000000ff4900720c */ /* 0x000fe20003f05270 */
[----:B------:R-:W-:-:S12]  /*c170*/  BSSY.RECONVERGENT B0, `(.L_x_178) ;  /* 0x0000009000007945 */ /* 0x000fd80003800200 */
[----:B------:R-:W-:Y:S05]  /*c180*/  @P0 BRA `(.L_x_180) ;  /* 0x0000000000140947 */ /* 0x000fea0003800000 */
[----:B------:R-:W1:Y:S02]  /*c190*/  LDCU.64 UR4, c[0x0][0xa88] ;  /* 0x00015100ff0477ac */ /* 0x000e640008000a00 */
[----:B-1----:R-:W-:-:S04]  /*c1a0*/  ISETP.NE.U32.AND P0, PT, RZ, UR4, PT ;  /* 0x00000004ff007c0c */ /* 0x002fc8000bf05070 */
[----:B------:R-:W-:-:S13]  /*c1b0*/  ISETP.NE.AND.EX P0, PT, RZ, UR5, PT, P0 ;  /* 0x00000005ff007c0c */ /* 0x000fda000bf05300 */
[----:B------:R-:W-:Y:S05]  /*c1c0*/  @!P0 EXIT ;  /* 0x000000000000894d */ /* 0x000fea0003800000 */
[----:B------:R-:W-:Y:S05]  /*c1d0*/  BRA `(.L_x_181) ;  /* 0x0000000000087947 */ /* 0x000fea0003800000 */
.L_x_180:
[----:B------:R-:W-:-:S13]  /*c1e0*/  FSETP.NEU.AND P0, PT, R35, RZ, PT ;  /* 0x000000ff2300720b */ /* 0x000fda0003f0d000 */
[----:B------:R-:W-:Y:S05]  /*c1f0*/  @!P0 EXIT ;  /* 0x000000000000894d */ /* 0x000fea0003800000 */
.L_x_181:
[----:B------:R-:W-:Y:S05]  /*c200*/  BSYNC.RECONVERGENT B0 ;  /* 0x0000000000007941 */ /* 0x000fea0003800200 */
.L_x_178:
[----:B------:R-:W-:Y:S01]  /*c210*/  ULEA UR4, UR51, UR48, 0x3 ;  /* 0x0000003033047291 */ /* 0x000fe2000f8e18ff */
[----:B------:R-:W-:-:S04]  /*c220*/  DEPBAR.LE SB0, 0x0 ;  /* 0x000080000000791a */ /* 0x000fc80000000000 */
[----:B------:R-:W-:-:S04]  /*c230*/  UIADD3 UR4, UPT, UPT, UR4, 0xc0, URZ ;  /* 0x000000c004047890 */ /* 0x000fc8000fffe0ff */
[----:B------:R-:W-:-:S09]  /*c240*/  UPRMT UR4, UR37, 0x654, UR4 ;  /* 0x0000065425047896 */ /* 0x000fd20008000004 */
[----:B------:R-:W-:Y:S01]  /*c250*/  SYNCS.ARRIVE.TRANS64.RED.A1T0 RZ, [UR4], RZ ;  /* 0x000000ffffff79a7 */ /* 0x000fe20008100404 */
[----:B------:R-:W-:Y:S05]  /*c260*/  EXIT ;  /* 0x000000000000794d */ /* 0x000fea0003800000 */
.L_x_25:
[----:B--2---:R2:W1:Y:S02]  /*c270*/  SYNCS.PHASECHK.TRANS64.TRYWAIT P0, [R5+URZ+0x140], R4 ;  /* 0x00014004050075a7 */ /* 0x00446400080011ff */
[----:B-1----:R-:W-:Y:S05]  /*c280*/  @!P0 NANOSLEEP.SYNCS 0x989680 ;  /* 0x009896800000895d */ /* 0x002fea0003900000 */
[----:B------:R-:W1:Y:S02]  /*c290*/  @!P0 SYNCS.PHASECHK.TRANS64 P0, [R5+URZ+0x140], R4 ;  /* 0x00014004050085a7 */ /* 0x000e6400080010ff */
[----:B-1----:R-:W-:Y:S05]  /*c2a0*/  @!P0 BRA `(.L_x_25) ;  /* 0xfffffffc00f08947 */ /* 0x002fea000383ffff */
[----:B------:R-:W-:Y:S05]  /*c2b0*/  BRA `(.L_x_182) ;  /* 0xffffff54005c7947 */ /* 0x000fea000383ffff */
.L_x_28:
[----:B------:R-:W-:-:S07]  /*c2c0*/  MOV R4, UR9 ;  /* 0x0000000900047c02 */ /* 0x000fce0008000f00 */
.L_x_183:
[----:B-1----:R1:W2:Y:S02]  /*c2d0*/  SYNCS.PHASECHK.TRANS64.TRYWAIT P0, [R4+URZ+0x50], R5 ;  /* 0x00005005040075a7 */ /* 0x0022a400080011ff */
[----:B--2---:R-:W-:Y:S05]  /*c2e0*/  @!P0 NANOSLEEP.SYNCS 0x989680 ;  /* 0x009896800000895d */ /* 0x004fea0003900000 */
[----:B------:R-:W2:Y:S02]  /*c2f0*/  @!P0 SYNCS.PHASECHK.TRANS64 P0, [R4+URZ+0x50], R5 ;  /* 0x00005005040085a7 */ /* 0x000ea400080010ff */
[----:B--2---:R-:W-:Y:S05]  /*c300*/  @!P0 BRA `(.L_x_183) ;  /* 0xfffffffc00f08947 */ /* 0x004fea000383ffff */
[----:B------:R-:W-:Y:S05]  /*c310*/  BRA `(.L_x_27) ;  /* 0xffffff5400d07947 */ /* 0x000fea000383ffff */
.L_x_31:
[----:B-1----:R1:W2:Y:S02]  /*c320*/  SYNCS.PHASECHK.TRANS64.TRYWAIT P0, [R8+URZ+0xf0], R5 ;  /* 0x0000f005080075a7 */ /* 0x0022a400080011ff */
[----:B--2---:R-:W-:Y:S05]  /*c330*/  @!P0 NANOSLEEP.SYNCS 0x989680 ;  /* 0x009896800000895d */ /* 0x004fea0003900000 */
[----:B------:R-:W2:Y:S02]  /*c340*/  @!P0 SYNCS.PHASECHK.TRANS64 P0, [R8+URZ+0xf0], R5 ;  /* 0x0000f005080085a7 */ /* 0x000ea400080010ff */
[----:B--2---:R-:W-:Y:S05]  /*c350*/  @!P0 BRA `(.L_x_31) ;  /* 0xfffffffc00f08947 */ /* 0x004fea000383ffff */
[----:B------:R-:W-:Y:S05]  /*c360*/  BRA `(.L_x_184) ;  /* 0xffffff5800747947 */ /* 0x000fea000383ffff */
.L_x_35:
[----:B----4-:R-:W-:-:S07]  /*c370*/  MOV R0, UR4 ;  /* 0x0000000400007c02 */ /* 0x010fce0008000f00 */
.L_x_185:
[----:B-1----:R1:W2:Y:S02]  /*c380*/  SYNCS.PHASECHK.TRANS64.TRYWAIT P0, [R0+URZ], R3 ;  /* 0x00000003000075a7 */ /* 0x0022a400080011ff */
[----:B--2---:R-:W-:Y:S05]  /*c390*/  @!P0 NANOSLEEP.SYNCS 0x989680 ;  /* 0x009896800000895d */ /* 0x004fea0003900000 */
[----:B------:R-:W2:Y:S02]  /*c3a0*/  @!P0 SYNCS.PHASECHK.TRANS64 P0, [R0+URZ], R3 ;  /* 0x00000003000085a7 */ /* 0x000ea400080010ff */
[----:B--2---:R-:W-:Y:S05]  /*c3b0*/  @!P0 BRA `(.L_x_185) ;  /* 0xfffffffc00f08947 */ /* 0x004fea000383ffff */
[----:B------:R-:W-:Y:S05]  /*c3c0*/  BRA `(.L_x_186) ;  /* 0xffffff5c00e47947 */ /* 0x000fea000383ffff */
.L_x_36:
[----:B----4-:R-:W-:-:S07]  /*c3d0*/  MOV R0, UR4 ;  /* 0x0000000400007c02 */ /* 0x010fce0008000f00 */
.L_x_187:
[----:B-1----:R1:W2:Y:S02]  /*c3e0*/  SYNCS.PHASECHK.TRANS64.TRYWAIT P0, [R0+URZ], R3 ;  /* 0x00000003000075a7 */ /* 0x0022a400080011ff */
[----:B--2---:R-:W-:Y:S05]  /*c3f0*/  @!P0 NANOSLEEP.SYNCS 0x989680 ;  /* 0x009896800000895d */ /* 0x004fea0003900000 */
[----:B------:R-:W2:Y:S02]  /*c400*/  @!P0 SYNCS.PHASECHK.TRANS64 P0, [R0+URZ], R3 ;  /* 0x00000003000085a7 */ /* 0x000ea400080010ff */
[----:B--2---:R-:W-:Y:S05]  /*c410*/  @!P0 BRA `(.L_x_187) ;  /* 0xfffffffc00f08947 */ /* 0x004fea000383ffff */
[----:B------:R-:W-:Y:S05]  /*c420*/  BRA `(.L_x_188) ;  /* 0xffffff5c00f07947 */ /* 0x000fea000383ffff */
.L_x_37:
[----:B----4-:R-:W-:-:S07]  /*c430*/  MOV R0, UR4 ;  /* 0x0000000400007c02 */ /* 0x010fce0008000f00 */
.L_x_189:
[----:B-1----:R1:W2:Y:S02]  /*c440*/  SYNCS.PHASECHK.TRANS64.TRYWAIT P0, [R0+URZ], R3 ;  /* 0x00000003000075a7 */ /* 0x0022a400080011ff */
[----:B--2---:R-:W-:Y:S05]  /*c450*/  @!P0 NANOSLEEP.SYNCS 0x989680 ;  /* 0x009896800000895d */ /* 0x004fea0003900000 */
[----:B------:R-:W2:Y:S02]  /*c460*/  @!P0 SYNCS.PHASECHK.TRANS64 P0, [R0+URZ], R3 ;  /* 0x00000003000085a7 */ /* 0x000ea400080010ff */
[----:B--2---:R-:W-:Y:S05]  /*c470*/  @!P0 BRA `(.L_x_189) ;  /* 0xfffffffc00f08947 */ /* 0x004fea000383ffff */
[----:B------:R-:W-:Y:S05]  /*c480*/  BRA `(.L_x_190) ;  /* 0xffffff5c00fc7947 */ /* 0x000fea000383ffff */
.L_x_38:
[----:B----4-:R-:W-:-:S07]  /*c490*/  MOV R0, UR4 ;  /* 0x0000000400007c02 */ /* 0x010fce0008000f00 */
.L_x_191:
[----:B-1----:R1:W2:Y:S02]  /*c4a0*/  SYNCS.PHASECHK.TRANS64.TRYWAIT P0, [R0+URZ], R3 ;  /* 0x00000003000075a7 */ /* 0x0022a400080011ff */
[----:B--2---:R-:W-:Y:S05]  /*c4b0*/  @!P0 NANOSLEEP.SYNCS 0x989680 ;  /* 0x009896800000895d */ /* 0x004fea0003900000 */
[----:B------:R-:W2:Y:S02]  /*c4c0*/  @!P0 SYNCS.PHASECHK.TRANS64 P0, [R0+URZ], R3 ;  /* 0x00000003000085a7 */ /* 0x000ea400080010ff */
[----:B--2---:R-:W-:Y:S05]  /*c4d0*/  @!P0 BRA `(.L_x_191) ;  /* 0xfffffffc00f08947 */ /* 0x004fea000383ffff */
[----:B------:R-:W-:Y:S05]  /*c4e0*/  BRA `(.L_x_192) ;  /* 0xffffff6000087947 */ /* 0x000fea000383ffff */
.L_x_39:
[----:B----4-:R-:W-:-:S07]  /*c4f0*/  MOV R0, UR4 ;  /* 0x0000000400007c02 */ /* 0x010fce0008000f00 */
.L_x_193:
[----:B-1----:R1:W2:Y:S02]  /*c500*/  SYNCS.PHASECHK.TRANS64.TRYWAIT P0, [R0+URZ], R3 ;  /* 0x00000003000075a7 */ /* 0x0022a400080011ff */
[----:B--2---:R-:W-:Y:S05]  /*c510*/  @!P0 NANOSLEEP.SYNCS 0x989680 ;  /* 0x009896800000895d */ /* 0x004fea0003900000 */
[----:B------:R-:W2:Y:S02]  /*c520*/  @!P0 SYNCS.PHASECHK.TRANS64 P0, [R0+URZ], R3 ;  /* 0x00000003000085a7 */ /* 0x000ea400080010ff */
[----:B--2---:R-:W-:Y:S05]  /*c530*/  @!P0 BRA `(.L_x_193) ;  /* 0xfffffffc00f08947 */ /* 0x004fea000383ffff */
[----:B------:R-:W-:Y:S05]  /*c540*/  BRA `(.L_x_194) ;  /* 0xffffff6000147947 */ /* 0x000fea000383ffff */
.L_x_40:
[----:B----4-:R-:W-:-:S07]  /*c550*/  MOV R0, UR4 ;  /* 0x0000000400007c02 */ /* 0x010fce0008000f00 */
.L_x_195:
[----:B-1----:R1:W2:Y:S02]  /*c560*/  SYNCS.PHASECHK.TRANS64.TRYWAIT P0, [R0+URZ], R3 ;  /* 0x00000003000075a7 */ /* 0x0022a400080011ff */
[----:B--2---:R-:W-:Y:S05]  /*c570*/  @!P0 NANOSLEEP.SYNCS 0x989680 ;  /* 0x009896800000895d */ /* 0x004fea0003900000 */
[----:B------:R-:W2:Y:S02]  /*c580*/  @!P0 SYNCS.PHASECHK.TRANS64 P0, [R0+URZ], R3 ;  /* 0x00000003000085a7 */ /* 0x000ea400080010ff */
[----:B--2---:R-:W-:Y:S05]  /*c590*/  @!P0 BRA `(.L_x_195) ;  /* 0xfffffffc00f08947 */ /* 0x004fea000383ffff */
[----:B------:R-:W-:Y:S05]  /*c5a0*/  BRA `(.L_x_196) ;  /* 0xffffff6000207947 */ /* 0x000fea000383ffff */
.L_x_41:
[----:B----4-:R-:W-:-:S07]  /*c5b0*/  MOV R0, UR4 ;  /* 0x0000000400007c02 */ /* 0x010fce0008000f00 */
.L_x_197:
[----:B-1----:R1:W2:Y:S02]  /*c5c0*/  SYNCS.PHASECHK.TRANS64.TRYWAIT P0, [R0+URZ], R3 ;  /* 0x00000003000075a7 */ /* 0x0022a400080011ff */
[----:B--2---:R-:W-:Y:S05]  /*c5d0*/  @!P0 NANOSLEEP.SYNCS 0x989680 ;  /* 0x009896800000895d */ /* 0x004fea0003900000 */
[----:B------:R-:W2:Y:S02]  /*c5e0*/  @!P0 SYNCS.PHASECHK.TRANS64 P0, [R0+URZ], R3 ;  /* 0x00000003000085a7 */ /* 0x000ea400080010ff */
[----:B--2---:R-:W-:Y:S05]  /*c5f0*/  @!P0 BRA `(.L_x_197) ;  /* 0xfffffffc00f08947 */ /* 0x004fea000383ffff */
[----:B------:R-:W-:Y:S05]  /*c600*/  BRA `(.L_x_198) ;  /* 0xffffff60002c7947 */ /* 0x000fea000383ffff */
.L_x_42:
[----:B----4-:R-:W-:-:S07]  /*c610*/  MOV R0, UR4 ;  /* 0x0000000400007c02 */ /* 0x010fce0008000f00 */
.L_x_199:
[----:B-1----:R1:W2:Y:S02]  /*c620*/  SYNCS.PHASECHK.TRANS64.TRYWAIT P0, [R0+URZ], R3 ;  /* 0x00000003000075a7 */ /* 0x0022a400080011ff */
[----:B--2---:R-:W-:Y:S05]  /*c630*/  @!P0 NANOSLEEP.SYNCS 0x989680 ;  /* 0x009896800000895d */ /* 0x004fea0003900000 */
[----:B------:R-:W2:Y:S02]  /*c640*/  @!P0 SYNCS.PHASECHK.TRANS64 P0, [R0+URZ], R3 ;  /* 0x00000003000085a7 */ /* 0x000ea400080010ff */
[----:B--2---:R-:W-:Y:S05]  /*c650*/  @!P0 BRA `(.L_x_199) ;  /* 0xfffffffc00f08947 */ /* 0x004fea000383ffff */
[----:B------:R-:W-:Y:S05]  /*c660*/  BRA `(.L_x_200) ;  /* 0xffffff6000387947 */ /* 0x000fea000383ffff */
.L_x_43:
[----:B----4-:R-:W-:-:S07]  /*c670*/  MOV R0, UR4 ;  /* 0x0000000400007c02 */ /* 0x010fce0008000f00 */
.L_x_201:
[----:B-1----:R1:W2:Y:S02]  /*c680*/  SYNCS.PHASECHK.TRANS64.TRYWAIT P0, [R0+URZ], R3 ;  /* 0x00000003000075a7 */ /* 0x0022a400080011ff */
[----:B--2---:R-:W-:Y:S05]  /*c690*/  @!P0 NANOSLEEP.SYNCS 0x989680 ;  /* 0x009896800000895d */ /* 0x004fea0003900000 */
[----:B------:R-:W2:Y:S02]  /*c6a0*/  @!P0 SYNCS.PHASECHK.TRANS64 P0, [R0+URZ], R3 ;  /* 0x00000003000085a7 */ /* 0x000ea400080010ff */
[----:B--2---:R-:W-:Y:S05]  /*c6b0*/  @!P0 BRA `(.L_x_201) ;  /* 0xfffffffc00f08947 */ /* 0x004fea000383ffff */
[----:B------:R-:W-:Y:S05]  /*c6c0*/  BRA `(.L_x_202) ;  /* 0xffffff6000447947 */ /* 0x000fea000383ffff */
.L_x_46:
[----:B-1----:R1:W2:Y:S02]  /*c6d0*/  SYNCS.PHASECHK.TRANS64.TRYWAIT P0, [R0+URZ+0x130], R5 ;  /* 0x00013005000075a7 */ /* 0x0022a400080011ff */
[----:B--2---:R-:W-:Y:S05]  /*c6e0*/  @!P0 NANOSLEEP.SYNCS 0x989680 ;  /* 0x009896800000895d */ /* 0x004fea0003900000 */
[----:B------:R-:W2:Y:S02]  /*c6f0*/  @!P0 SYNCS.PHASECHK.TRANS64 P0, [R0+URZ+0x130], R5 ;  /* 0x00013005000085a7 */ /* 0x000ea400080010ff */
[----:B--2---:R-:W-:Y:S05]  /*c700*/  @!P0 BRA `(.L_x_46) ;  /* 0xfffffffc00f08947 */ /* 0x004fea000383ffff */
[----:B------:R-:W-:Y:S05]  /*c710*/  BRA `(.L_x_203) ;  /* 0xffffff6000a07947 */ /* 0x000fea000383ffff */
.L_x_47:
[----:B------:R-:W-:-:S07]  /*c720*/  MOV R0, UR5 ;  /* 0x0000000500007c02 */ /* 0x000fce0008000f00 */
.L_x_204:
[----:B-1----:R1:W2:Y:S02]  /*c730*/  SYNCS.PHASECHK.TRANS64.TRYWAIT P0, [R0+URZ+0x100], R7 ;  /* 0x00010007000075a7 */ /* 0x0022a400080011ff */
[----:B--2---:R-:W-:Y:S05]  /*c740*/  @!P0 NANOSLEEP.SYNCS 0x989680 ;  /* 0x009896800000895d */ /* 0x004fea0003900000 */
[----:B------:R-:W2:Y:S02]  /*c750*/  @!P0 SYNCS.PHASECHK.TRANS64 P0, [R0+URZ+0x100], R7 ;  /* 0x00010007000085a7 */ /* 0x000ea400080010ff */
[----:B--2---:R-:W-:Y:S05]  /*c760*/  @!P0 BRA `(.L_x_204) ;  /* 0xfffffffc00f08947 */ /* 0x004fea000383ffff */
[----:B------:R-:W-:Y:S05]  /*c770*/  BRA `(.L_x_205) ;  /* 0xffffff6000b07947 */ /* 0x000fea000383ffff */
.L_x_48:
[----:B-1----:R1:W2:Y:S02]  /*c780*/  SYNCS.PHASECHK.TRANS64.TRYWAIT P1, [R0+URZ+0xf0], R5 ;  /* 0x0000f005000075a7 */ /* 0x0022a400080211ff */
[----:B--2---:R-:W-:Y:S05]  /*c790*/  @!P1 NANOSLEEP.SYNCS 0x989680 ;  /* 0x009896800000995d */ /* 0x004fea0003900000 */
[----:B------:R-:W2:Y:S02]  /*c7a0*/  @!P1 SYNCS.PHASECHK.TRANS64 P1, [R0+URZ+0xf0], R5 ;  /* 0x0000f005000095a7 */ /* 0x000ea400080210ff */
[----:B--2---:R-:W-:Y:S05]  /*c7b0*/  @!P1 BRA `(.L_x_48) ;  /* 0xfffffffc00f09947 */ /* 0x004fea000383ffff */
[----:B------:R-:W-:Y:S05]  /*c7c0*/  BRA `(.L_x_206) ;  /* 0xffffff6000e07947 */ /* 0x000fea000383ffff */
.L_x_51:
[----:B------:R-:W-:-:S07]  /*c7d0*/  MOV R0, UR5 ;  /* 0x0000000500007c02 */ /* 0x000fce0008000f00 */
.L_x_207:
[----:B-1----:R1:W2:Y:S02]  /*c7e0*/  SYNCS.PHASECHK.TRANS64.TRYWAIT P0, [R0+URZ+0x100], R3 ;  /* 0x00010003000075a7 */ /* 0x0022a400080011ff */
[----:B--2---:R-:W-:Y:S05]  /*c7f0*/  @!P0 NANOSLEEP.SYNCS 0x989680 ;  /* 0x009896800000895d */ /* 0x004fea0003900000 */
[----:B------:R-:W2:Y:S02]  /*c800*/  @!P0 SYNCS.PHASECHK.TRANS64 P0, [R0+URZ+0x100], R3 ;  /* 0x00010003000085a7 */ /* 0x000ea400080010ff */
[----:B--2---:R-:W-:Y:S05]  /*c810*/  @!P0 BRA `(.L_x_207) ;  /* 0xfffffffc00f08947 */ /* 0x004fea000383ffff */
[----:B------:R-:W-:Y:S05]  /*c820*/  BRA `(.L_x_50) ;  /* 0xffffff6400347947 */ /* 0x000fea000383ffff */
.L_x_60:
[----:B-1----:R-:W-:-:S04]  /*c830*/  MOV R4, UR6 ;  /* 0x0000000600047c02 */ /* 0x002fc80008000f00 */
[----:B------:R1:W2:Y:S03]  /*c840*/  SYNCS.PHASECHK.TRANS64.TRYWAIT P0, [R4+URZ+0x8], R5 ;  /* 0x00000805040075a7 */ /* 0x0002a600080011ff */
[----:B--2---:R-:W-:Y:S05]  /*c850*/  @!P0 NANOSLEEP.SYNCS 0x989680 ;  /* 0x009896800000895d */ /* 0x004fea0003900000 */
[----:B------:R-:W2:Y:S02]  /*c860*/  @!P0 SYNCS.PHASECHK.TRANS64 P0, [R4+URZ+0x8], R5 ;  /* 0x00000805040085a7 */ /* 0x000ea400080010ff */
[----:B--2---:R-:W-:Y:S05]  /*c870*/  @!P0 BRA `(.L_x_60) ;  /* 0xfffffffc00ec8947 */ /* 0x004fea000383ffff */
[----:B------:R-:W-:Y:S05]  /*c880*/  BRA `(.L_x_59) ;  /* 0xffffff6400e87947 */ /* 0x000fea000383ffff */
.L_x_62:
[----:B------:R-:W-:Y:S01]  /*c890*/  BSSY B0, `(.L_x_208) ;  /* 0x0000006000007945 */ /* 0x000fe20003800000 */
[----:B------:R-:W-:-:S07]  /*c8a0*/  MOV R15, 0xffffffff ;  /* 0xffffffff000f7802 */ /* 0x000fce0000000f00 */
[----:B-1---5:R-:W-:Y:S05]  /*c8b0*/  WARPSYNC.COLLECTIVE R15, `(.L_x_209) ;  /* 0x000000000f0c7348 */ /* 0x022fea0003c00000 */
[----:B------:R-:W-:Y:S02]  /*c8c0*/  ELECT P6, UR79, PT ;  /* 0x00000000004f782f */ /* 0x000fe400038c0000 */
[----:B------:R-:W-:Y:S01]  /*c8d0*/  MOV R14, UR79 ;  /* 0x0000004f000e7c02 */ /* 0x000fe20008000f00 */
[----:B-1---5:R-:W-:Y:S10]  /*c8e0*/  ENDCOLLECTIVE ;  /* 0x000000000000791b */ /* 0x022ff40003800000 */
.L_x_209:
[----:B------:R-:W-:Y:S05]  /*c8f0*/  BSYNC B0 ;  /* 0x0000000000007941 */ /* 0x000fea0003800000 */
.L_x_208:
[----:B------:R-:W-:Y:S05]  /*c900*/  BRA `(.L_x_210) ;  /* 0xffffff6800187947 */ /* 0x000fea000383ffff */
.L_x_64:
[----:B-1----:R-:W-:-:S04]  /*c910*/  MOV R2, UR6 ;  /* 0x0000000600027c02 */ /* 0x002fc80008000f00 */
[----:B------:R1:W2:Y:S03]  /*c920*/  SYNCS.PHASECHK.TRANS64.TRYWAIT P0, [R2+URZ+0x8], R3 ;  /* 0x00000803020075a7 */ /* 0x0002a600080011ff */
[----:B--2---:R-:W-:Y:S05]  /*c930*/  @!P0 NANOSLEEP.SYNCS 0x989680 ;  /* 0x009896800000895d */ /* 0x004fea0003900000 */
[----:B------:R-:W2:Y:S02]  /*c940*/  @!P0 SYNCS.PHASECHK.TRANS64 P0, [R2+URZ+0x8], R3 ;  /* 0x00000803020085a7 */ /* 0x000ea400080010ff */
[----:B--2---:R-:W-:Y:S05]  /*c950*/  @!P0 BRA `(.L_x_64) ;  /* 0xfffffffc00ec8947 */ /* 0x004fea000383ffff */
[----:B------:R-:W-:Y:S05]  /*c960*/  BRA `(.L_x_63) ;  /* 0xffffff68001c7947 */ /* 0x000fea000383ffff */
.L_x_65:
[----:B-1----:R1:W2:Y:S02]  /*c970*/  SYNCS.PHASECHK.TRANS64.TRYWAIT P0, [R0+URZ+0xf0], R5 ;  /* 0x0000f005000075a7 */ /* 0x0022a400080011ff */
[----:B--2---:R-:W-:Y:S05]  /*c980*/  @!P0 NANOSLEEP.SYNCS 0x989680 ;  /* 0x009896800000895d */ /* 0x004fea0003900000 */
[----:B------:R-:W2:Y:S02]  /*c990*/  @!P0 SYNCS.PHASECHK.TRANS64 P0, [R0+URZ+0xf0], R5 ;  /* 0x0000f005000085a7 */ /* 0x000ea400080010ff */
[----:B--2---:R-:W-:Y:S05]  /*c9a0*/  @!P0 BRA `(.L_x_65) ;  /* 0xfffffffc00f08947 */ /* 0x004fea000383ffff */
[----:B------:R-:W-:Y:S05]  /*c9b0*/  BRA `(.L_x_211) ;  /* 0xffffff6800fc7947 */ /* 0x000fea000383ffff */
.L_x_67:
[----:B------:R-:W-:-:S07]  /*c9c0*/  MOV R0, UR9 ;  /* 0x0000000900007c02 */ /* 0x000fce0008000f00 */
.L_x_212:
[----:B-1----:R1:W2:Y:S02]  /*c9d0*/  SYNCS.PHASECHK.TRANS64.TRYWAIT P0, [R0+URZ+0x120], R5 ;  /* 0x00012005000075a7 */ /* 0x0022a400080011ff */
[----:B--2---:R-:W-:Y:S05]  /*c9e0*/  @!P0 NANOSLEEP.SYNCS 0x989680 ;  /* 0x009896800000895d */ /* 0x004fea0003900000 */
[----:B------:R-:W2:Y:S02]  /*c9f0*/  @!P0 SYNCS.PHASECHK.TRANS64 P0, [R0+URZ+0x120], R5 ;  /* 0x00012005000085a7 */ /* 0x000ea400080010ff */
[----:B--2---:R-:W-:Y:S05]  /*ca00*/  @!P0 BRA `(.L_x_212) ;  /* 0xfffffffc00f08947 */ /* 0x004fea000383ffff */
[----:B------:R-:W-:Y:S05]  /*ca10*/  BRA `(.L_x_213) ;  /* 0xffffff6c00487947 */ /* 0x000fea000383ffff */
.L_x_70:
[----:B------:R-:W-:Y:S07]  /*ca20*/  MOV R0, UR8 ;  /* 0x0000000800007c02 */ /* 0x000fee0008000f00 */
.L_x_214:
[----:B-1----:R1:W2:Y:S02]  /*ca30*/  SYNCS.PHASECHK.TRANS64.TRYWAIT P0, [R0+URZ], R5 ;  /* 0x00000005000075a7 */ /* 0x0022a400080011ff */
[----:B--2---:R-:W-:Y:S05]  /*ca40*/  @!P0 NANOSLEEP.SYNCS 0x989680 ;  /* 0x009896800000895d */ /* 0x004fea0003900000 */
[----:B------:R-:W2:Y:S02]  /*ca50*/  @!P0 SYNCS.PHASECHK.TRANS64 P0, [R0+URZ], R5 ;  /* 0x00000005000085a7 */ /* 0x000ea400080010ff */
[----:B--2---:R-:W-:Y:S05]  /*ca60*/  @!P0 BRA `(.L_x_214) ;  /* 0xfffffffc00f08947 */ /* 0x004fea000383ffff */
[----:B------:R-:W-:Y:S05]  /*ca70*/  BRA `(.L_x_69) ;  /* 0xffffff6c006c7947 */ /* 0x000fea000383ffff */
.L_x_75:
[----:B-1----:R-:W-:-:S07]  /*ca80*/  MOV R0, UR4 ;  /* 0x0000000400007c02 */ /* 0x002fce0008000f00 */
.L_x_215:
[----:B-1----:R1:W3:Y:S02]  /*ca90*/  SYNCS.PHASECHK.TRANS64.TRYWAIT P0, [R0+URZ], R3 ;  /* 0x00000003000075a7 */ /* 0x0022e400080011ff */
[----:B---3--:R-:W-:Y:S05]  /*caa0*/  @!P0 NANOSLEEP.SYNCS 0x989680 ;  /* 0x009896800000895d */ /* 0x008fea0003900000 */
[----:B------:R-:W3:Y:S02]  /*cab0*/  @!P0 SYNCS.PHASECHK.TRANS64 P0, [R0+URZ], R3 ;  /* 0x00000003000085a7 */ /* 0x000ee400080010ff */
[----:B---3--:R-:W-:Y:S05]  /*cac0*/  @!P0 BRA `(.L_x_215) ;  /* 0xfffffffc00f08947 */ /* 0x008fea000383ffff */
[----:B------:R-:W-:Y:S05]  /*cad0*/  BRA `(.L_x_216) ;  /* 0xffffff70008c7947 */ /* 0x000fea000383ffff */
.L_x_78:
[----:B------:R-:W-:-:S07]  /*cae0*/  MOV R0, UR6 ;  /* 0x0000000600007c02 */ /* 0x000fce0008000f00 */
.L_x_217:
[----:B-1----:R1:W3:Y:S02]  /*caf0*/  SYNCS.PHASECHK.TRANS64.TRYWAIT P1, [R0+URZ+0x150], R3 ;  /* 0x00015003000075a7 */ /* 0x0022e400080211ff */
[----:B---3--:R-:W-:Y:S05]  /*cb00*/  @!P1 NANOSLEEP.SYNCS 0x989680 ;  /* 0x009896800000995d */ /* 0x008fea0003900000 */
[----:B------:R-:W3:Y:S02]  /*cb10*/  @!P1 SYNCS.PHASECHK.TRANS64 P1, [R0+URZ+0x150], R3 ;  /* 0x00015003000095a7 */ /* 0x000ee400080210ff */
[----:B---3--:R-:W-:Y:S05]  /*cb20*/  @!P1 BRA `(.L_x_217) ;  /* 0xfffffffc00f09947 */ /* 0x008fea000383ffff */
[----:B------:R-:W-:Y:S05]  /*cb30*/  BRA `(.L_x_218) ;  /* 0xffffff7000d87947 */ /* 0x000fea000383ffff */
.L_x_83:
[----:B--2---:R2:W4:Y:S02]  /*cb40*/  SYNCS.PHASECHK.TRANS64.TRYWAIT P0, [R0+URZ+0xf0], R3 ;  /* 0x0000f003000075a7 */ /* 0x00452400080011ff */
[----:B----4-:R-:W-:Y:S05]  /*cb50*/  @!P0 NANOSLEEP.SYNCS 0x989680 ;  /* 0x009896800000895d */ /* 0x010fea0003900000 */
[----:B------:R-:W4:Y:S02]  /*cb60*/  @!P0 SYNCS.PHASECHK.TRANS64 P0, [R0+URZ+0xf0], R3 ;  /* 0x0000f003000085a7 */ /* 0x000f2400080010ff */
[----:B----4-:R-:W-:Y:S05]  /*cb70*/  @!P0 BRA `(.L_x_83) ;  /* 0xfffffffc00f08947 */ /* 0x010fea000383ffff */
[----:B------:R-:W-:Y:S05]  /*cb80*/  BRA `(.L_x_219) ;  /* 0xffffff7400ec7947 */ /* 0x000fea000383ffff */
.L_x_86:
[----:B------:R-:W-:Y:S07]  /*cb90*/  MOV R0, UR6 ;  /* 0x0000000600007c02 */ /* 0x000fee0008000f00 */
.L_x_220:
[----:B--2---:R2:W4:Y:S02]  /*cba0*/  SYNCS.PHASECHK.TRANS64.TRYWAIT P0, [R0+URZ+0xe8], R3 ;  /* 0x0000e803000075a7 */ /* 0x00452400080011ff */
[----:B----4-:R-:W-:Y:S05]  /*cbb0*/  @!P0 NANOSLEEP.SYNCS 0x989680 ;  /* 0x009896800000895d */ /* 0x010fea0003900000 */
[----:B------:R-:W4:Y:S02]  /*cbc0*/  @!P0 SYNCS.PHASECHK.TRANS64 P0, [R0+URZ+0xe8], R3 ;  /* 0x0000e803000085a7 */ /* 0x000f2400080010ff */
[----:B----4-:R-:W-:Y:S05]  /*cbd0*/  @!P0 BRA `(.L_x_220) ;  /* 0xfffffffc00f08947 */ /* 0x010fea000383ffff */
[----:B------:R-:W-:Y:S05]  /*cbe0*/  BRA `(.L_x_85) ;  /* 0xffffff7800cc7947 */ /* 0x000fea000383ffff */
.L_x_89:
[----:B------:R-:W-:Y:S07]  /*cbf0*/  MOV R0, UR6 ;  /* 0x0000000600007c02 */ /* 0x000fee0008000f00 */
.L_x_221:
[----:B-1----:R1:W2:Y:S02]  /*cc00*/  SYNCS.PHASECHK.TRANS64.TRYWAIT P0, [R0+URZ+0xc0], R11 ;  /* 0x0000c00b000075a7 */ /* 0x0022a400080011ff */
[----:B--2---:R-:W-:Y:S05]  /*cc10*/  @!P0 NANOSLEEP.SYNCS 0x989680 ;  /* 0x009896800000895d */ /* 0x004fea0003900000 */
[----:B------:R-:W2:Y:S02]  /*cc20*/  @!P0 SYNCS.PHASECHK.TRANS64 P0, [R0+URZ+0xc0], R11 ;  /* 0x0000c00b000085a7 */ /* 0x000ea400080010ff */
[----:B--2---:R-:W-:Y:S05]  /*cc30*/  @!P0 BRA `(.L_x_221) ;  /* 0xfffffffc00f08947 */ /* 0x004fea000383ffff */
[----:B------:R-:W-:Y:S05]  /*cc40*/  BRA `(.L_x_222) ;  /* 0xffffff7c00487947 */ /* 0x000fea000383ffff */
.L_x_90:
[----:B------:R-:W-:Y:S07]  /*cc50*/  MOV R0, UR6 ;  /* 0x0000000600007c02 */ /* 0x000fee0008000f00 */
.L_x_223:
[----:B-1----:R1:W2:Y:S02]  /*cc60*/  SYNCS.PHASECHK.TRANS64.TRYWAIT P0, [R0+URZ+0xc8], R11 ;  /* 0x0000c80b000075a7 */ /* 0x0022a400080011ff */
[----:B--2---:R-:W-:Y:S05]  /*cc70*/  @!P0 NANOSLEEP.SYNCS 0x989680 ;  /* 0x009896800000895d */ /* 0x004fea0003900000 */
[----:B------:R-:W2:Y:S02]  /*cc80*/  @!P0 SYNCS.PHASECHK.TRANS64 P0, [R0+URZ+0xc8], R11 ;  /* 0x0000c80b000085a7 */ /* 0x000ea400080010ff */
[----:B--2---:R-:W-:Y:S05]  /*cc90*/  @!P0 BRA `(.L_x_223) ;  /* 0xfffffffc00f08947 */ /* 0x004fea000383ffff */
[----:B------:R-:W-:Y:S05]  /*cca0*/  BRA `(.L_x_224) ;  /* 0xffffff7c00d87947 */ /* 0x000fea000383ffff */
.L_x_91:
[----:B------:R-:W-:Y:S07]  /*ccb0*/  MOV R0, UR6 ;  /* 0x0000000600007c02 */ /* 0x000fee0008000f00 */
.L_x_225:
[----:B-1----:R1:W2:Y:S02]  /*ccc0*/  SYNCS.PHASECHK.TRANS64.TRYWAIT P0, [R0+URZ+0xd0], R11 ;  /* 0x0000d00b000075a7 */ /* 0x0022a400080011ff */
[----:B--2---:R-:W-:Y:S05]  /*ccd0*/  @!P0 NANOSLEEP.SYNCS 0x989680 ;  /* 0x009896800000895d */ /* 0x004fea0003900000 */
[----:B------:R-:W2:Y:S02]  /*cce0*/  @!P0 SYNCS.PHASECHK.TRANS64 P0, [R0+URZ+0xd0], R11 ;  /* 0x0000d00b000085a7 */ /* 0x000ea400080010ff */
[----:B--2---:R-:W-:Y:S05]  /*ccf0*/  @!P0 BRA `(.L_x_225) ;  /* 0xfffffffc00f08947 */ /* 0x004fea000383ffff */
[----:B------:R-:W-:Y:S05]  /*cd00*/  BRA `(.L_x_226) ;  /* 0xffffff8000707947 */ /* 0x000fea000383ffff */
.L_x_92:
[----:B------:R-:W-:Y:S07]  /*cd10*/  MOV R0, UR6 ;  /* 0x0000000600007c02 */ /* 0x000fee0008000f00 */
.L_x_227:
[----:B-1----:R1:W2:Y:S02]  /*cd20*/  SYNCS.PHASECHK.TRANS64.TRYWAIT P0, [R0+URZ+0xd8], R11 ;  /* 0x0000d80b000075a7 */ /* 0x0022a400080011ff */
[----:B--2---:R-:W-:Y:S05]  /*cd30*/  @!P0 NANOSLEEP.SYNCS 0x989680 ;  /* 0x009896800000895d */ /* 0x004fea0003900000 */
[----:B------:R-:W2:Y:S02]  /*cd40*/  @!P0 SYNCS.PHASECHK.TRANS64 P0, [R0+URZ+0xd8], R11 ;  /* 0x0000d80b000085a7 */ /* 0x000ea400080010ff */
[----:B--2---:R-:W-:Y:S05]  /*cd50*/  @!P0 BRA `(.L_x_227) ;  /* 0xfffffffc00f08947 */ /* 0x004fea000383ffff */
[----:B------:R-:W-:Y:S05]  /*cd60*/  BRA `(.L_x_228) ;  /* 0xffffff8400087947 */ /* 0x000fea000383ffff */
.L_x_93:
[----:B------:R-:W-:Y:S07]  /*cd70*/  MOV R3, UR6 ;  /* 0x0000000600037c02 */ /* 0x000fee0008000f00 */
.L_x_229:
[----:B-1----:R1:W2:Y:S02]  /*cd80*/  SYNCS.PHASECHK.TRANS64.TRYWAIT P0, [R3+URZ+0xc0], R20 ;  /* 0x0000c014030075a7 */ /* 0x0022a400080011ff */
[----:B--2---:R-:W-:Y:S05]  /*cd90*/  @!P0 NANOSLEEP.SYNCS 0x989680 ;  /* 0x009896800000895d */ /* 0x004fea0003900000 */
[----:B------:R-:W2:Y:S02]  /*cda0*/  @!P0 SYNCS.PHASECHK.TRANS64 P0, [R3+URZ+0xc0], R20 ;  /* 0x0000c014030085a7 */ /* 0x000ea400080010ff */
[----:B--2---:R-:W-:Y:S05]  /*cdb0*/  @!P0 BRA `(.L_x_229) ;  /* 0xfffffffc00f08947 */ /* 0x004fea000383ffff */
[----:B------:R-:W-:Y:S05]  /*cdc0*/  BRA `(.L_x_230) ;  /* 0xffffff8400a47947 */ /* 0x000fea000383ffff */
.L_x_94:
[----:B-1----:R-:W-:Y:S07]  /*cdd0*/  MOV R3, UR6 ;  /* 0x0000000600037c02 */ /* 0x002fee0008000f00 */
.L_x_231:
[----:B-1----:R1:W2:Y:S02]  /*cde0*/  SYNCS.PHASECHK.TRANS64.TRYWAIT P0, [R3+URZ+0xc8], R20 ;  /* 0x0000c814030075a7 */ /* 0x0022a400080011ff */
[----:B--2---:R-:W-:Y:S05]  /*cdf0*/  @!P0 NANOSLEEP.SYNCS 0x989680 ;  /* 0x009896800000895d */ /* 0x004fea0003900000 */
[----:B------:R-:W2:Y:S02]  /*ce00*/  @!P0 SYNCS.PHASECHK.TRANS64 P0, [R3+URZ+0xc8], R20 ;  /* 0x0000c814030085a7 */ /* 0x000ea400080010ff */
[----:B--2---:R-:W-:Y:S05]  /*ce10*/  @!P0 BRA `(.L_x_231) ;  /* 0xfffffffc00f08947 */ /* 0x004fea000383ffff */
[----:B------:R-:W-:Y:S05]  /*ce20*/  BRA `(.L_x_232) ;  /* 0xffffff8800387947 */ /* 0x000fea000383ffff */
.L_x_95:
[----:B-1----:R-:W-:Y:S07]  /*ce30*/  MOV R3, UR6 ;  /* 0x0000000600037c02 */ /* 0x002fee0008000f00 */
.L_x_233:
[----:B-1----:R1:W2:Y:S02]  /*ce40*/  SYNCS.PHASECHK.TRANS64.TRYWAIT P0, [R3+URZ+0xd0], R20 ;  /* 0x0000d014030075a7 */ /* 0x0022a400080011ff */
[----:B--2---:R-:W-:Y:S05]  /*ce50*/  @!P0 NANOSLEEP.SYNCS 0x989680 ;  /* 0x009896800000895d */ /* 0x004fea0003900000 */
[----:B------:R-:W2:Y:S02]  /*ce60*/  @!P0 SYNCS.PHASECHK.TRANS64 P0, [R3+URZ+0xd0], R20 ;  /* 0x0000d014030085a7 */ /* 0x000ea400080010ff */
[----:B--2---:R-:W-:Y:S05]  /*ce70*/  @!P0 BRA `(.L_x_233) ;  /* 0xfffffffc00f08947 */ /* 0x004fea000383ffff */
[----:B------:R-:W-:Y:S05]  /*ce80*/  BRA `(.L_x_234) ;  /* 0xffffff8800cc7947 */ /* 0x000fea000383ffff */
.L_x_96:
[----:B------:R-:W-:Y:S07]  /*ce90*/  MOV R3, UR6 ;  /* 0x0000000600037c02 */ /* 0x000fee0008000f00 */
.L_x_235:
[----:B-1----:R1:W2:Y:S02]  /*cea0*/  SYNCS.PHASECHK.TRANS64.TRYWAIT P0, [R3+URZ+0xd8], R20 ;  /* 0x0000d814030075a7 */ /* 0x0022a400080011ff */
[----:B--2---:R-:W-:Y:S05]  /*ceb0*/  @!P0 NANOSLEEP.SYNCS 0x989680 ;  /* 0x009896800000895d */ /* 0x004fea0003900000 */
[----:B------:R-:W2:Y:S02]  /*cec0*/  @!P0 SYNCS.PHASECHK.TRANS64 P0, [R3+URZ+0xd8], R20 ;  /* 0x0000d814030085a7 */ /* 0x000ea400080010ff */
[----:B--2---:R-:W-:Y:S05]  /*ced0*/  @!P0 BRA `(.L_x_235) ;  /* 0xfffffffc00f08947 */ /* 0x004fea000383ffff */
[----:B------:R-:W-:Y:S05]  /*cee0*/  BRA `(.L_x_236) ;  /* 0xffffff8c00a07947 */ /* 0x000fea000383ffff */
.L_x_98:
[----:B------:R-:W-:-:S07]  /*cef0*/  MOV R0, UR6 ;  /* 0x0000000600007c02 */ /* 0x000fce0008000f00 */
.L_x_237:
[----:B-1----:R1:W4:Y:S02]  /*cf00*/  SYNCS.PHASECHK.TRANS64.TRYWAIT P0, [R0+URZ+0xc0], R11 ;  /* 0x0000c00b000075a7 */ /* 0x00232400080011ff */
[----:B----4-:R-:W-:Y:S05]  /*cf10*/  @!P0 NANOSLEEP.SYNCS 0x989680 ;  /* 0x009896800000895d */ /* 0x010fea0003900000 */
[----:B------:R-:W4:Y:S02]  /*cf20*/  @!P0 SYNCS.PHASECHK.TRANS64 P0, [R0+URZ+0xc0], R11 ;  /* 0x0000c00b000085a7 */ /* 0x000f2400080010ff */
[----:B----4-:R-:W-:Y:S05]  /*cf30*/  @!P0 BRA `(.L_x_237) ;  /* 0xfffffffc00f08947 */ /* 0x010fea000383ffff */
[----:B------:R-:W-:Y:S05]  /*cf40*/  BRA `(.L_x_238) ;  /* 0xffffff9000587947 */ /* 0x000fea000383ffff */
.L_x_99:
[----:B-1----:R-:W-:-:S07]  /*cf50*/  MOV R0, UR6 ;  /* 0x0000000600007c02 */ /* 0x002fce0008000f00 */
.L_x_239:
[----:B-1----:R1:W4:Y:S02]  /*cf60*/  SYNCS.PHASECHK.TRANS64.TRYWAIT P0, [R0+URZ+0xc8], R11 ;  /* 0x0000c80b000075a7 */ /* 0x00232400080011ff */
[----:B----4-:R-:W-:Y:S05]  /*cf70*/  @!P0 NANOSLEEP.SYNCS 0x989680 ;  /* 0x009896800000895d */ /* 0x010fea0003900000 */
[----:B------:R-:W4:Y:S02]  /*cf80*/  @!P0 SYNCS.PHASECHK.TRANS64 P0, [R0+URZ+0xc8], R11 ;  /* 0x0000c80b000085a7 */ /* 0x000f2400080010ff */
[----:B----4-:R-:W-:Y:S05]  /*cf90*/  @!P0 BRA `(.L_x_239) ;  /* 0xfffffffc00f08947 */ /* 0x010fea000383ffff */
[----:B------:R-:W-:Y:S05]  /*cfa0*/  BRA `(.L_x_240) ;  /* 0xffffff9000487947 */ /* 0x000fea000383ffff */
.L_x_100:
[----:B------:R-:W-:-:S07]  /*cfb0*/  MOV R2, UR6 ;  /* 0x0000000600027c02 */ /* 0x000fce0008000f00 */
.L_x_241:
[----:B-1----:R1:W4:Y:S02]  /*cfc0*/  SYNCS.PHASECHK.TRANS64.TRYWAIT P0, [R2+URZ+0xd0], R11 ;  /* 0x0000d00b020075a7 */ /* 0x00232400080011ff */
[----:B----4-:R-:W-:Y:S05]  /*cfd0*/  @!P0 NANOSLEEP.SYNCS 0x989680 ;  /* 0x009896800000895d */ /* 0x010fea0003900000 */
[----:B------:R-:W4:Y:S02]  /*cfe0*/  @!P0 SYNCS.PHASECHK.TRANS64 P0, [R2+URZ+0xd0], R11 ;  /* 0x0000d00b020085a7 */ /* 0x000f2400080010ff */
[----:B----4-:R-:W-:Y:S05]  /*cff0*/  @!P0 BRA `(.L_x_241) ;  /* 0xfffffffc00f08947 */ /* 0x010fea000383ffff */
[----:B------:R-:W-:Y:S05]  /*d000*/  BRA `(.L_x_242) ;  /* 0xffffff90003c7947 */ /* 0x000fea000383ffff */
.L_x_102:
[----:B--2---:R2:W4:Y:S02]  /*d010*/  SYNCS.PHASECHK.TRANS64.TRYWAIT P0, [R0+URZ+0xf0], R3 ;  /* 0x0000f003000075a7 */ /* 0x00452400080011ff */
[----:B----4-:R-:W-:Y:S05]  /*d020*/  @!P0 NANOSLEEP.SYNCS 0x989680 ;  /* 0x009896800000895d */ /* 0x010fea0003900000 */
[----:B------:R-:W4:Y:S02]  /*d030*/  @!P0 SYNCS.PHASECHK.TRANS64 P0, [R0+URZ+0xf0], R3 ;  /* 0x0000f003000085a7 */ /* 0x000f2400080010ff */
[----:B----4-:R-:W-:Y:S05]  /*d040*/  @!P0 BRA `(.L_x_102) ;  /* 0xfffffffc00f08947 */ /* 0x010fea000383ffff */
[----:B------:R-:W-:Y:S05]  /*d050*/  BRA `(.L_x_243) ;  /* 0xffffff9000f47947 */ /* 0x000fea000383ffff */
.L_x_113:
[----:B-1----:R-:W-:Y:S04]  /*d060*/  MOV R0, UR48 ;  /* 0x0000003000007c02 */ /* 0x002fe80008000f00 */
[----:B------:R1:W3:Y:S03]  /*d070*/  SYNCS.PHASECHK.TRANS64.TRYWAIT P1, [R0+URZ+0xa0], R5 ;  /* 0x0000a005000075a7 */ /* 0x0002e600080211ff */
[----:B---3--:R-:W-:Y:S05]  /*d080*/  @!P1 NANOSLEEP.SYNCS 0x989680 ;  /* 0x009896800000995d */ /* 0x008fea0003900000 */
[----:B------:R-:W3:Y:S02]  /*d090*/  @!P1 SYNCS.PHASECHK.TRANS64 P1, [R0+URZ+0xa0], R5 ;  /* 0x0000a005000095a7 */ /* 0x000ee400080210ff */
[----:B---3--:R-:W-:Y:S05]  /*d0a0*/  @!P1 BRA `(.L_x_113) ;  /* 0xfffffffc00ec9947 */ /* 0x008fea000383ffff */
[----:B------:R-:W-:Y:S05]  /*d0b0*/  BRA `(.L_x_112) ;  /* 0xffffffa000047947 */ /* 0x000fea000383ffff */
.L_x_115:
[----:B-1----:R1:W4:Y:S02]  /*d0c0*/  SYNCS.PHASECHK.TRANS64.TRYWAIT P0, [R78+URZ+0x110], R3 ;  /* 0x000110034e0075a7 */ /* 0x00232400080011ff */
[----:B----4-:R-:W-:Y:S05]  /*d0d0*/  @!P0 NANOSLEEP.SYNCS 0x989680 ;  /* 0x009896800000895d */ /* 0x010fea0003900000 */
[----:B------:R-:W4:Y:S02]  /*d0e0*/  @!P0 SYNCS.PHASECHK.TRANS64 P0, [R78+URZ+0x110], R3 ;  /* 0x000110034e0085a7 */ /* 0x000f2400080010ff */
[----:B----4-:R-:W-:Y:S05]  /*d0f0*/  @!P0 BRA `(.L_x_115) ;  /* 0xfffffffc00f08947 */ /* 0x010fea000383ffff */
[----:B------:R-:W-:Y:S05]  /*d100*/  BRA `(.L_x_114) ;  /* 0xffffffa0005c7947 */ /* 0x000fea000383ffff */
.L_x_124:
[----:B-1----:R1:W2:Y:S02]  /*d110*/  SYNCS.PHASECHK.TRANS64.TRYWAIT P0, [R3+URZ+0xa0], R0 ;  /* 0x0000a000030075a7 */ /* 0x0022a400080011ff */
[----:B--2---:R-:W-:Y:S05]  /*d120*/  @!P0 NANOSLEEP.SYNCS 0x989680 ;  /* 0x009896800000895d */ /* 0x004fea0003900000 */
[----:B------:R-:W2:Y:S02]  /*d130*/  @!P0 SYNCS.PHASECHK.TRANS64 P0, [R3+URZ+0xa0], R0 ;  /* 0x0000a000030085a7 */ /* 0x000ea400080010ff */
[----:B--2---:R-:W-:Y:S05]  /*d140*/  @!P0 BRA `(.L_x_124) ;  /* 0xfffffffc00f08947 */ /* 0x004fea000383ffff */
[----:B------:R-:W-:Y:S05]  /*d150*/  BRA `(.L_x_123) ;  /* 0xffffffa800587947 */ /* 0x000fea000383ffff */
.L_x_132:
[----:B-1----:R1:W2:Y:S02]  /*d160*/  SYNCS.PHASECHK.TRANS64.TRYWAIT P0, [R3+URZ+0xa0], R6 ;  /* 0x0000a006030075a7 */ /* 0x0022a400080011ff */
[----:B--2---:R-:W-:Y:S05]  /*d170*/  @!P0 NANOSLEEP.SYNCS 0x989680 ;  /* 0x009896800000895d */ /* 0x004fea0003900000 */
[----:B------:R-:W2:Y:S02]  /*d180*/  @!P0 SYNCS.PHASECHK.TRANS64 P0, [R3+URZ+0xa0], R6 ;  /* 0x0000a006030085a7 */ /* 0x000ea400080010ff */
[----:B--2---:R-:W-:Y:S05]  /*d190*/  @!P0 BRA `(.L_x_132) ;  /* 0xfffffffc00f08947 */ /* 0x004fea000383ffff */
[----:B------:R-:W-:Y:S05]  /*d1a0*/  BRA `(.L_x_131) ;  /* 0xffffffb000b87947 */ /* 0x000fea000383ffff */
.L_x_140:
[----:B-1----:R1:W2:Y:S02]  /*d1b0*/  SYNCS.PHASECHK.TRANS64.TRYWAIT P0, [R3+URZ+0xa0], R6 ;  /* 0x0000a006030075a7 */ /* 0x0022a400080011ff */
[----:B--2---:R-:W-:Y:S05]  /*d1c0*/  @!P0 NANOSLEEP.SYNCS 0x989680 ;  /* 0x009896800000895d */ /* 0x004fea0003900000 */
[----:B------:R-:W2:Y:S02]  /*d1d0*/  @!P0 SYNCS.PHASECHK.TRANS64 P0, [R3+URZ+0xa0], R6 ;  /* 0x0000a006030085a7 */ /* 0x000ea400080010ff */
[----:B--2---:R-:W-:Y:S05]  /*d1e0*/  @!P0 BRA `(.L_x_140) ;  /* 0xfffffffc00f08947 */ /* 0x004fea000383ffff */
[----:B------:R-:W-:Y:S05]  /*d1f0*/  BRA `(.L_x_139) ;  /* 0xffffffbc001c7947 */ /* 0x000fea000383ffff */
.L_x_148:
[----:B-1----:R1:W2:Y:S02]  /*d200*/  SYNCS.PHASECHK.TRANS64.TRYWAIT P0, [R3+URZ+0xa0], R6 ;  /* 0x0000a006030075a7 */ /* 0x0022a400080011ff */
[----:B--2---:R-:W-:Y:S05]  /*d210*/  @!P0 NANOSLEEP.SYNCS 0x989680 ;  /* 0x009896800000895d */ /* 0x004fea0003900000 */
[----:B------:R-:W2:Y:S02]  /*d220*/  @!P0 SYNCS.PHASECHK.TRANS64 P0, [R3+URZ+0xa0], R6 ;  /* 0x0000a006030085a7 */ /* 0x000ea400080010ff */
[----:B--2---:R-:W-:Y:S05]  /*d230*/  @!P0 BRA `(.L_x_148) ;  /* 0xfffffffc00f08947 */ /* 0x004fea000383ffff */
[----:B------:R-:W-:Y:S05]  /*d240*/  BRA `(.L_x_147) ;  /* 0xffffffc400887947 */ /* 0x000fea000383ffff */
.L_x_156:
[----:B-1----:R1:W2:Y:S02]  /*d250*/  SYNCS.PHASECHK.TRANS64.TRYWAIT P0, [R3+URZ+0xa0], R6 ;  /* 0x0000a006030075a7 */ /* 0x0022a400080011ff */
[----:B--2---:R-:W-:Y:S05]  /*d260*/  @!P0 NANOSLEEP.SYNCS 0x989680 ;  /* 0x009896800000895d */ /* 0x004fea0003900000 */
[----:B------:R-:W2:Y:S02]  /*d270*/  @!P0 SYNCS.PHASECHK.TRANS64 P0, [R3+URZ+0xa0], R6 ;  /* 0x0000a006030085a7 */ /* 0x000ea400080010ff */
[----:B--2---:R-:W-:Y:S05]  /*d280*/  @!P0 BRA `(.L_x_156) ;  /* 0xfffffffc00f08947 */ /* 0x004fea000383ffff */
[----:B------:R-:W-:Y:S05]  /*d290*/  BRA `(.L_x_155) ;  /* 0xffffffd000007947 */ /* 0x000fea000383ffff */
.L_x_164:
[----:B-1----:R1:W2:Y:S02]  /*d2a0*/  SYNCS.PHASECHK.TRANS64.TRYWAIT P0, [R3+URZ+0xa0], R6 ;  /* 0x0000a006030075a7 */ /* 0x0022a400080011ff */
[----:B--2---:R-:W-:Y:S05]  /*d2b0*/  @!P0 NANOSLEEP.SYNCS 0x989680 ;  /* 0x009896800000895d */ /* 0x004fea0003900000 */
[----:B------:R-:W2:Y:S02]  /*d2c0*/  @!P0 SYNCS.PHASECHK.TRANS64 P0, [R3+URZ+0xa0], R6 ;  /* 0x0000a006030085a7 */ /* 0x000ea400080010ff */
[----:B--2---:R-:W-:Y:S05]  /*d2d0*/  @!P0 BRA `(.L_x_164) ;  /* 0xfffffffc00f08947 */ /* 0x004fea000383ffff */
[----:B------:R-:W-:Y:S05]  /*d2e0*/  BRA `(.L_x_163) ;  /* 0xffffffd800707947 */ /* 0x000fea000383ffff */
.L_x_172:
[----:B-1----:R1:W2:Y:S02]  /*d2f0*/  SYNCS.PHASECHK.TRANS64.TRYWAIT P0, [R3+URZ+0xa0], R82 ;  /* 0x0000a052030075a7 */ /* 0x0022a400080011ff */
[----:B--2---:R-:W-:Y:S05]  /*d300*/  @!P0 NANOSLEEP.SYNCS 0x989680 ;  /* 0x009896800000895d */ /* 0x004fea0003900000 */
[----:B------:R-:W2:Y:S02]  /*d310*/  @!P0 SYNCS.PHASECHK.TRANS64 P0, [R3+URZ+0xa0], R82 ;  /* 0x0000a052030085a7 */ /* 0x000ea400080010ff */
[----:B--2---:R-:W-:Y:S05]  /*d320*/  @!P0 BRA `(.L_x_172) ;  /* 0xfffffffc00f08947 */ /* 0x004fea000383ffff */
[----:B------:R-:W-:Y:S05]  /*d330*/  BRA `(.L_x_171) ;  /* 0xffffffe000e07947 */ /* 0x000fea000383ffff */
        .weak           $__internal_0_$__cuda_sm10x_tcgen05_guardrail_trap_col_being_dealloced_not_returned_by_alloc
        .type           $__internal_0_$__cuda_sm10x_tcgen05_guardrail_trap_col_being_dealloced_not_returned_by_alloc,@function
        .size           $__internal_0_$__cuda_sm10x_tcgen05_guardrail_trap_col_being_dealloced_not_returned_by_alloc,($__internal_1_$__cuda_sm10x_tcgen05_guardrail_trap_phase_invalid_during_alloc - $__internal_0_$__cuda_sm10x_tcgen05_guardrail_trap_col_being_dealloced_not_returned_by_alloc)
$__internal_0_$__cuda_sm10x_tcgen05_guardrail_trap_col_being_dealloced_not_returned_by_alloc:
[----:B------:R-:W-:Y:S05]  /*d340*/  BPT.TRAP 0x1 ;  /* 0x000000040000795c */ /* 0x000fea0000300000 */
[----:B------:R-:W-:-:S04]  /*d350*/  HFMA2 R3, -RZ, RZ, 0, 0 ;  /* 0x00000000ff037431 */ /* 0x000fc800000001ff */
[----:B------:R-:W-:Y:S05]  /*d360*/  RET.REL.NODEC R2 `(_ZN7cutlass13device_kernelINS_4gemm6kernel13GemmUniversalIN4cute5tupleIJiiiiEEENS1_10collective13CollectiveMmaINS1_41MainloopSm100TmaUmmaWarpSpecializedSparseILi10ELi2ELi2ENS5_IJNS4_1CILi2EEENSA_ILi1EEESC_EEEEENS5_IJNSA_ILi256EEENSA_ILi128EEENSA_ILi64EEEEEENS_6half_tENS5_IJNS4_6LayoutINS5_IJiNS5_IJSB_iEEEiEEENS5_IJlNS5_IJSC_SB_EEElEEEEENSK_INS5_IJNS5_IJNS5_IJNSA_ILi8EEESB_SQ_EEEiEEENS5_IJNS5_IJNSA_ILi16EEESB_NSA_ILi4EEEEEEiEEEiEEENS5_IJNS5_IJNS5_IJSG_ST_NSA_ILi2048EEEEEENSA_ILi16384EEEEEENS5_IJNS5_IJSC_NSA_ILi1024EEENSA_ILi32EEEEEElEEElEEEEEEEESJ_NS5_IJlSC_lEEENS4_8TiledMMAINS4_8MMA_AtomIJNS4_33SM100_MMA_F16BF16_2x1SM_SS_SPARSEISJ_SJ_fLi256ELi128ELNS4_4UMMA5MajorE0ELS1E_0ELNS1D_7ScaleInE0ELS1F_0EEEEEENSK_INS5_IJSC_SC_SC_EEENS5_IJNSA_ILi0EEES1J_S1J_EEEEENS5_IJNS4_10UnderscoreES1M_S1M_EEEEENS4_18SM100_TMA_2SM_LOADENS4_14ComposedLayoutINS4_7SwizzleILi2ELi4ELi3EEENS4_25smem_sparse_ptr_flag_bitsILi2ELi16EEENSK_INS5_IJNS5_IJSC_SQ_EEENS5_IJSB_S13_EEEEEENS5_IJNS5_IJS1J_SH_EEESN_EEEEEEEvNS4_8identityES1P_NS1Q_INS1R_ILi3ELi4ELi3EEENS4_18smem_ptr_flag_bitsILi16EEENSK_INS5_IJSQ_SH_EEENS5_IJSH_SC_EEEEEEEvS22_EENS_8epilogue10collective18CollectiveEpilogueINS2B_23Sm100TmaWarpSpecializedILi4ELi2ELi16ELb1ELb0EEEJNS5_IJSG_SG_SH_EEENS5_IJNSK_ISG_SC_EENSK_IST_SC_EEEEEfNS5_IJSC_llEEEfS2K_NS2B_6fusion15FusionCallbacksIS2F_NS2L_17LinearCombinationIffffLNS_15FloatRoundStyleE2EEES2G_S2J_JEEENS4_5SM1004TMEM4LOAD26SM100_TMEM_LOAD_32dp32b16xENS4_13SM90_TMA_LOADENS1Q_INS1R_ILi2ELi5ELi2EEENS24_ILi32EEENSK_INS5_IJS13_SU_EEENS5_IJSC_S13_EEEEEEENS4_39AutoVectorizingCopyWithAssumedAlignmentILi128EEENS4_14SM90_TMA_STOREES31_S33_S33_EEEvvEEEEvNT_6ParamsE) ;  /* 0xffffff2c02247950 */ /* 0x000fea0003c3ffff */
        .weak           $__internal_1_$__cuda_sm10x_tcgen05_guardrail_trap_phase_invalid_during_alloc
        .type           $__internal_1_$__cuda_sm10x_tcgen05_guardrail_trap_phase_invalid_during_alloc,@function
        .size           $__internal_1_$__cuda_sm10x_tcgen05_guardrail_trap_phase_invalid_during_alloc,($__internal_2_$__cuda_sm10x_tcgen05_guardrail_trap_unallocated_columns_being_dealloced - $__internal_1_$__cuda_sm10x_tcgen05_guardrail_trap_phase_invalid_during_alloc)
$__internal_1_$__cuda_sm10x_tcgen05_guardrail_trap_phase_invalid_during_alloc:
[----:B------:R-:W-:Y:S05]  /*d370*/  BPT.TRAP 0x1 ;  /* 0x000000040000795c */ /* 0x000fea0000300000 */
[----:B------:R-:W-:-:S04]  /*d380*/  MOV R3, 0x0 ;  /* 0x0000000000037802 */ /* 0x000fc80000000f00 */
[----:B------:R-:W-:Y:S05]  /*d390*/  RET.REL.NODEC R2 `(_ZN7cutlass13device_kernelINS_4gemm6kernel13GemmUniversalIN4cute5tupleIJiiiiEEENS1_10collective13CollectiveMmaINS1_41MainloopSm100TmaUmmaWarpSpecializedSparseILi10ELi2ELi2ENS5_IJNS4_1CILi2EEENSA_ILi1EEESC_EEEEENS5_IJNSA_ILi256EEENSA_ILi128EEENSA_ILi64EEEEEENS_6half_tENS5_IJNS4_6LayoutINS5_IJiNS5_IJSB_iEEEiEEENS5_IJlNS5_IJSC_SB_EEElEEEEENSK_INS5_IJNS5_IJNS5_IJNSA_ILi8EEESB_SQ_EEEiEEENS5_IJNS5_IJNSA_ILi16EEESB_NSA_ILi4EEEEEEiEEEiEEENS5_IJNS5_IJNS5_IJSG_ST_NSA_ILi2048EEEEEENSA_ILi16384EEEEEENS5_IJNS5_IJSC_NSA_ILi1024EEENSA_ILi32EEEEEElEEElEEEEEEEESJ_NS5_IJlSC_lEEENS4_8TiledMMAINS4_8MMA_AtomIJNS4_33SM100_MMA_F16BF16_2x1SM_SS_SPARSEISJ_SJ_fLi256ELi128ELNS4_4UMMA5MajorE0ELS1E_0ELNS1D_7ScaleInE0ELS1F_0EEEEEENSK_INS5_IJSC_SC_SC_EEENS5_IJNSA_ILi0EEES1J_S1J_EEEEENS5_IJNS4_10UnderscoreES1M_S1M_EEEEENS4_18SM100_TMA_2SM_LOADENS4_14ComposedLayoutINS4_7SwizzleILi2ELi4ELi3EEENS4_25smem_sparse_ptr_flag_bitsILi2ELi16EEENSK_INS5_IJNS5_IJSC_SQ_EEENS5_IJSB_S13_EEEEEENS5_IJNS5_IJS1J_SH_EEESN_EEEEEEEvNS4_8identityES1P_NS1Q_INS1R_ILi3ELi4ELi3EEENS4_18smem_ptr_flag_bitsILi16EEENSK_INS5_IJSQ_SH_EEENS5_IJSH_SC_EEEEEEEvS22_EENS_8epilogue10collective18CollectiveEpilogueINS2B_23Sm100TmaWarpSpecializedILi4ELi2ELi16ELb1ELb0EEEJNS5_IJSG_SG_SH_EEENS5_IJNSK_ISG_SC_EENSK_IST_SC_EEEEEfNS5_IJSC_llEEEfS2K_NS2B_6fusion15FusionCallbacksIS2F_NS2L_17LinearCombinationIffffLNS_15FloatRoundStyleE2EEES2G_S2J_JEEENS4_5SM1004TMEM4LOAD26SM100_TMEM_LOAD_32dp32b16xENS4_13SM90_TMA_LOADENS1Q_INS1R_ILi2ELi5ELi2EEENS24_ILi32EEENSK_INS5_IJS13_SU_EEENS5_IJSC_S13_EEEEEEENS4_39AutoVectorizingCopyWithAssumedAlignmentILi128EEENS4_14SM90_TMA_STOREES31_S33_S33_EEEvvEEEEvNT_6ParamsE) ;  /* 0xffffff2c02187950 */ /* 0x000fea0003c3ffff */
        .weak           $__internal_2_$__cuda_sm10x_tcgen05_guardrail_trap_unallocated_columns_being_dealloced
        .type           $__internal_2_$__cuda_sm10x_tcgen05_guardrail_trap_unallocated_columns_being_dealloced,@function
        .size           $__internal_2_$__cuda_sm10x_tcgen05_guardrail_trap_unallocated_columns_being_dealloced,(.L_x_245 - $__internal_2_$__cuda_sm10x_tcgen05_guardrail_trap_unallocated_columns_being_dealloced)
$__internal_2_$__cuda_sm10x_tcgen05_guardrail_trap_unallocated_columns_being_dealloced:
[----:B------:R-:W-:Y:S05]  /*d3a0*/  BPT.TRAP 0x1 ;  /* 0x000000040000795c */ /* 0x000fea0000300000 */
[----:B------:R-:W-:-:S04]  /*d3b0*/  HFMA2 R3, -RZ, RZ, 0, 0 ;  /* 0x00000000ff037431 */ /* 0x000fc800000001ff */
[----:B------:R-:W-:Y:S05]  /*d3c0*/  RET.REL.NODEC R2 `(_ZN7cutlass13device_kernelINS_4gemm6kernel13GemmUniversalIN4cute5tupleIJiiiiEEENS1_10collective13CollectiveMmaINS1_41MainloopSm100TmaUmmaWarpSpecializedSparseILi10ELi2ELi2ENS5_IJNS4_1CILi2EEENSA_ILi1EEESC_EEEEENS5_IJNSA_ILi256EEENSA_ILi128EEENSA_ILi64EEEEEENS_6half_tENS5_IJNS4_6LayoutINS5_IJiNS5_IJSB_iEEEiEEENS5_IJlNS5_IJSC_SB_EEElEEEEENSK_INS5_IJNS5_IJNS5_IJNSA_ILi8EEESB_SQ_EEEiEEENS5_IJNS5_IJNSA_ILi16EEESB_NSA_ILi4EEEEEEiEEEiEEENS5_IJNS5_IJNS5_IJSG_ST_NSA_ILi2048EEEEEENSA_ILi16384EEEEEENS5_IJNS5_IJSC_NSA_ILi1024EEENSA_ILi32EEEEEElEEElEEEEEEEESJ_NS5_IJlSC_lEEENS4_8TiledMMAINS4_8MMA_AtomIJNS4_33SM100_MMA_F16BF16_2x1SM_SS_SPARSEISJ_SJ_fLi256ELi128ELNS4_4UMMA5MajorE0ELS1E_0ELNS1D_7ScaleInE0ELS1F_0EEEEEENSK_INS5_IJSC_SC_SC_EEENS5_IJNSA_ILi0EEES1J_S1J_EEEEENS5_IJNS4_10UnderscoreES1M_S1M_EEEEENS4_18SM100_TMA_2SM_LOADENS4_14ComposedLayoutINS4_7SwizzleILi2ELi4ELi3EEENS4_25smem_sparse_ptr_flag_bitsILi2ELi16EEENSK_INS5_IJNS5_IJSC_SQ_EEENS5_IJSB_S13_EEEEEENS5_IJNS5_IJS1J_SH_EEESN_EEEEEEEvNS4_8identityES1P_NS1Q_INS1R_ILi3ELi4ELi3EEENS4_18smem_ptr_flag_bitsILi16EEENSK_INS5_IJSQ_SH_EEENS5_IJSH_SC_EEEEEEEvS22_EENS_8epilogue10collective18CollectiveEpilogueINS2B_23Sm100TmaWarpSpecializedILi4ELi2ELi16ELb1ELb0EEEJNS5_IJSG_SG_SH_EEENS5_IJNSK_ISG_SC_EENSK_IST_SC_EEEEEfNS5_IJSC_llEEEfS2K_NS2B_6fusion15FusionCallbacksIS2F_NS2L_17LinearCombinationIffffLNS_15FloatRoundStyleE2EEES2G_S2J_JEEENS4_5SM1004TMEM4LOAD26SM100_TMEM_LOAD_32dp32b16xENS4_13SM90_TMA_LOADENS1Q_INS1R_ILi2ELi5ELi2EEENS24_ILi32EEENSK_INS5_IJS13_SU_EEENS5_IJSC_S13_EEEEEEENS4_39AutoVectorizingCopyWithAssumedAlignmentILi128EEENS4_14SM90_TMA_STOREES31_S33_S33_EEEvvEEEEvNT_6ParamsE) ;  /* 0xffffff2c020c7950 */ /* 0x000fea0003c3ffff */
.L_x_244:
[----:B------:R-:W-:-:S00]  /*d3d0*/  BRA `(.L_x_244) ;  /* 0xfffffffc00fc7947 */ /* 0x000fc0000383ffff */
[----:B------:R-:W-:-:S00]  /*d3e0*/  NOP ;  /* 0x0000000000007918 */ /* 0x000fc00000000000 */
        /* <DEDUP_REMOVED lines=9> */
.L_x_245:


//--------------------- .nv.global.init           --------------------------
	.section	.nv.global.init,"aw",@progbits
.nv.global.init:
	.type		$str$27,@object
	.size		$str$27,($str$28 - $str$27)
$str$27:
        /*0000*/ 	.byte	0x28, 0x61, 0x64, 0x64, 0x72, 0x65, 0x73, 0x73, 0x20, 0x26, 0x20, 0x6d, 0x61, 0x73, 0x6b, 0x29
        /*0010*/ 	.byte	0x20, 0x3d, 0x3d, 0x20, 0x30, 0x00
	.type		$str$28,@object
	.size		$str$28,($str$26 - $str$28)
$str$28:
        /*0016*/ 	.byte	0x2f, 0x74, 0x6d, 0x70, 0x2f, 0x63, 0x75, 0x74, 0x6c, 0x61, 0x73, 0x73, 0x5f, 0x73, 0x77, 0x65
        /*0026*/ 	.byte	0x65, 0x70, 0x5f, 0x73, 0x72, 0x63, 0x2f, 0x69, 0x6e, 0x63, 0x6c, 0x75, 0x64, 0x65, 0x2f, 0x63
        /*0036*/ 	.byte	0x75, 0x74, 0x65, 0x2f, 0x70, 0x6f, 0x69, 0x6e, 0x74, 0x65, 0x72, 0x5f, 0x66, 0x6c, 0x61, 0x67
        /*0046*/ 	.byte	0x67, 0x65, 0x64, 0x2e, 0x68, 0x70, 0x70, 0x00
	.type		$str$26,@object
	.size		$str$26,($str$25 - $str$26)
$str$26:
        /*004e*/ 	.byte	0x2f, 0x74, 0x6d, 0x70, 0x2f, 0x63, 0x75, 0x74, 0x6c, 0x61, 0x73, 0x73, 0x5f, 0x73, 0x77, 0x65
        /*005e*/ 	.byte	0x65, 0x70, 0x5f, 0x73, 0x72, 0x63, 0x2f, 0x69, 0x6e, 0x63, 0x6c, 0x75, 0x64, 0x65, 0x2f, 0x63
        /*006e*/ 	.byte	0x75, 0x74, 0x65, 0x2f, 0x61, 0x74, 0x6f, 0x6d, 0x2f, 0x63, 0x6f, 0x70, 0x79, 0x5f, 0x74, 0x72
        /*007e*/ 	.byte	0x61, 0x69, 0x74, 0x73, 0x5f, 0x73, 0x6d, 0x31, 0x30, 0x30, 0x2e, 0x68, 0x70, 0x70, 0x00
	.type		$str$25,@object
	.size		$str$25,(__unnamed_1 - $str$25)
$str$25:
        /*008d*/ 	.byte	0x28, 0x28, 0x75, 0x69, 0x6e, 0x74, 0x33, 0x32, 0x5f, 0x74, 0x28, 0x74, 0x68, 0x72, 0x65, 0x61
        /*009d*/ 	.byte	0x64, 0x49, 0x64, 0x78, 0x2e, 0x78, 0x29, 0x20, 0x2f, 0x20, 0x33, 0x32, 0x29, 0x20, 0x25, 0x20
        /*00ad*/ 	.byte	0x34, 0x29, 0x20, 0x3d, 0x3d, 0x20, 0x28, 0x28, 0x28, 0x74, 0x6d, 0x65, 0x6d, 0x5f, 0x61, 0x64
        /*00bd*/ 	.byte	0x64, 0x72, 0x20, 0x3e, 0x3e, 0x20, 0x31, 0x36, 0x29, 0x20, 0x2f, 0x20, 0x33, 0x32, 0x29, 0x20
        /*00cd*/ 	.byte	0x25, 0x20, 0x34, 0x29, 0x00
	.type		__unnamed_1,@object
	.size		__unnamed_1,(__unnamed_2 - __unnamed_1)
__unnamed_1:
        /*00d2*/ 	.byte	0x61, 0x75, 0x74, 0x6f, 0x20, 0x63, 0x75, 0x74, 0x65, 0x3a, 0x3a, 0x61, 0x73, 0x5f, 0x70, 0x6f
        /* <DEDUP_REMOVED lines=23> */
        /*0252*/ 	.byte	0x3a, 0x43, 0x3c, 0x32, 0x30, 0x34, 0x38, 0x3e, 0x3e, 0x3e, 0x3e, 0x5d, 0x00
	.type		__unnamed_2,@object
	.size		__unnamed_2,(.L_2 - __unnamed_2)
__unnamed_2:
        /* <DEDUP_REMOVED lines=42> */
        /*04ff*/ 	.byte	0x3e, 0x5d, 0x00
.L_2:


//--------------------- .nv.shared._ZN7cutlass13device_kernelINS_4gemm6kernel13GemmUniversalIN4cute5tupleIJiiiiEEENS1_10collective13CollectiveMmaINS1_41MainloopSm100TmaUmmaWarpSpecializedSparseILi10ELi2ELi2ENS5_IJNS4_1CILi2EEENSA_ILi1EEESC_EEEEENS5_IJNSA_ILi256EEENSA_ILi128EEENSA_ILi64EEEEEENS_6half_tENS5_IJNS4_6LayoutINS5_IJiNS5_IJSB_iEEEiEEENS5_IJlNS5_IJSC_SB_EEElEEEEENSK_INS5_IJNS5_IJNS5_IJNSA_ILi8EEESB_SQ_EEEiEEENS5_IJNS5_IJNSA_ILi16EEESB_NSA_ILi4EEEEEEiEEEiEEENS5_IJNS5_IJNS5_IJSG_ST_NSA_ILi2048EEEEEENSA_ILi16384EEEEEENS5_IJNS5_IJSC_NSA_ILi1024EEENSA_ILi32EEEEEElEEElEEEEEEEESJ_NS5_IJlSC_lEEENS4_8TiledMMAINS4_8MMA_AtomIJNS4_33SM100_MMA_F16BF16_2x1SM_SS_SPARSEISJ_SJ_fLi256ELi128ELNS4_4UMMA5MajorE0ELS1E_0ELNS1D_7ScaleInE0ELS1F_0EEEEEENSK_INS5_IJSC_SC_SC_EEENS5_IJNSA_ILi0EEES1J_S1J_EEEEENS5_IJNS4_10UnderscoreES1M_S1M_EEEEENS4_18SM100_TMA_2SM_LOADENS4_14ComposedLayoutINS4_7SwizzleILi2ELi4ELi3EEENS4_25smem_sparse_ptr_flag_bitsILi2ELi16EEENSK_INS5_IJNS5_IJSC_SQ_EEENS5_IJSB_S13_EEEEEENS5_IJNS5_IJS1J_SH_EEESN_EEEEEEEvNS4_8identityES1P_NS1Q_INS1R_ILi3ELi4ELi3EEENS4_18smem_ptr_flag_bitsILi16EEENSK_INS5_IJSQ_SH_EEENS5_IJSH_SC_EEEEEEEvS22_EENS_8epilogue10collective18CollectiveEpilogueINS2B_23Sm100TmaWarpSpecializedILi4ELi2ELi16ELb1ELb0EEEJNS5_IJSG_SG_SH_EEENS5_IJNSK_ISG_SC_EENSK_IST_SC_EEEEEfNS5_IJSC_llEEEfS2K_NS2B_6fusion15FusionCallbacksIS2F_NS2L_17LinearCombinationIffffLNS_15FloatRoundStyleE2EEES2G_S2J_JEEENS4_5SM1004TMEM4LOAD26SM100_TMEM_LOAD_32dp32b16xENS4_13SM90_TMA_LOADENS1Q_INS1R_ILi2ELi5ELi2EEENS24_ILi32EEENSK_INS5_IJS13_SU_EEENS5_IJSC_S13_EEEEEEENS4_39AutoVectorizingCopyWithAssumedAlignmentILi128EEENS4_14SM90_TMA_STOREES31_S33_S33_EEEvvEEEEvNT_6ParamsE --------------------------
	.section	.nv.shared._ZN7cutlass13device_kernelINS_4gemm6kernel13GemmUniversalIN4cute5tupleIJiiiiEEENS1_10collective13CollectiveMmaINS1_41MainloopSm100TmaUmmaWarpSpecializedSparseILi10ELi2ELi2ENS5_IJNS4_1CILi2EEENSA_ILi1EEESC_EEEEENS5_IJNSA_ILi256EEENSA_ILi128EEENSA_ILi64EEEEEENS_6half_tENS5_IJNS4_6LayoutINS5_IJiNS5_IJSB_iEEEiEEENS5_IJlNS5_IJSC_SB_EEElEEEEENSK_INS5_IJNS5_IJNS5_IJNSA_ILi8EEESB_SQ_EEEiEEENS5_IJNS5_IJNSA_ILi16EEESB_NSA_ILi4EEEEEEiEEEiEEENS5_IJNS5_IJNS5_IJSG_ST_NSA_ILi2048EEEEEENSA_ILi16384EEEEEENS5_IJNS5_IJSC_NSA_ILi1024EEENSA_ILi32EEEEEElEEElEEEEEEEESJ_NS5_IJlSC_lEEENS4_8TiledMMAINS4_8MMA_AtomIJNS4_33SM100_MMA_F16BF16_2x1SM_SS_SPARSEISJ_SJ_fLi256ELi128ELNS4_4UMMA5MajorE0ELS1E_0ELNS1D_7ScaleInE0ELS1F_0EEEEEENSK_INS5_IJSC_SC_SC_EEENS5_IJNSA_ILi0EEES1J_S1J_EEEEENS5_IJNS4_10UnderscoreES1M_S1M_EEEEENS4_18SM100_TMA_2SM_LOADENS4_14ComposedLayoutINS4_7SwizzleILi2ELi4ELi3EEENS4_25smem_sparse_ptr_flag_bitsILi2ELi16EEENSK_INS5_IJNS5_IJSC_SQ_EEENS5_IJSB_S13_EEEEEENS5_IJNS5_IJS1J_SH_EEESN_EEEEEEEvNS4_8identityES1P_NS1Q_INS1R_ILi3ELi4ELi3EEENS4_18smem_ptr_flag_bitsILi16EEENSK_INS5_IJSQ_SH_EEENS5_IJSH_SC_EEEEEEEvS22_EENS_8epilogue10collective18CollectiveEpilogueINS2B_23Sm100TmaWarpSpecializedILi4ELi2ELi16ELb1ELb0EEEJNS5_IJSG_SG_SH_EEENS5_IJNSK_ISG_SC_EENSK_IST_SC_EEEEEfNS5_IJSC_llEEEfS2K_NS2B_6fusion15FusionCallbacksIS2F_NS2L_17LinearCombinationIffffLNS_15FloatRoundStyleE2EEES2G_S2J_JEEENS4_5SM1004TMEM4LOAD26SM100_TMEM_LOAD_32dp32b16xENS4_13SM90_TMA_LOADENS1Q_INS1R_ILi2ELi5ELi2EEENS24_ILi32EEENSK_INS5_IJS13_SU_EEENS5_IJSC_S13_EEEEEEENS4_39AutoVectorizingCopyWithAssumedAlignmentILi128EEENS4_14SM90_TMA_STOREES31_S33_S33_EEEvvEEEEvNT_6ParamsE,"aw",@nobits
	.sectionflags	@""
	.align	16
	.zero		1024


//--------------------- .nv.shared.reserved.0     --------------------------
	.section	.nv.shared.reserved.0,"aw",@nobits
	.weak		__nv_reservedSMEM_offset_0_alias
	.size		__nv_reservedSMEM_offset_0_alias, 0, 64
	.other		__nv_reservedSMEM_offset_0_alias,@"STO_CUDA_RESERVED_SHARED STV_DEFAULT"
__nv_reservedSMEM_offset_0_alias:
	.zero		0
.nv.shared.reserved.0:
	.zero		64
	.weak		__nv_reservedSMEM_tcgen05_partition
	.type		__nv_reservedSMEM_tcgen05_partition,@object
	.size		__nv_reservedSMEM_tcgen05_partition,(.L_0 - __nv_reservedSMEM_tcgen05_partition)
__nv_reservedSMEM_tcgen05_partition:
	.zero		32
.L_0:


//--------------------- .nv.global                --------------------------
	.section	.nv.global,"aw",@nobits
.nv.global:
	.type		_ZN39_INTERNAL_a13f7a7b_4_k_cu_f98d0cc8_31854cute1_E,@object
	.size		_ZN39_INTERNAL_a13f7a7b_4_k_cu_f98d0cc8_31854cute1_E,(_ZN39_INTERNAL_a13f7a7b_4_k_cu_f98d0cc8_31854cuda3std3__45__cpo6cbeginE - _ZN39_INTERNAL_a13f7a7b_4_k_cu_f98d0cc8_31854cute1_E)
_ZN39_INTERNAL_a13f7a7b_4_k_cu_f98d0cc8_31854cute1_E:
	.zero		1
	.type		_ZN39_INTERNAL_a13f7a7b_4_k_cu_f98d0cc8_31854cuda3std3__45__cpo6cbeginE,@object
	.size		_ZN39_INTERNAL_a13f7a7b_4_k_cu_f98d0cc8_31854cuda3std3__45__cpo6cbeginE,(_ZN39_INTERNAL_a13f7a7b_4_k_cu_f98d0cc8_31854cuda3std3__48in_placeE - _ZN39_INTERNAL_a13f7a7b_4_k_cu_f98d0cc8_31854cuda3std3__45__cpo6cbeginE)
_ZN39_INTERNAL_a13f7a7b_4_k_cu_f98d0cc8_31854cuda3std3__45__cpo6cbeginE:
	.zero		1
	.type		_ZN39_INTERNAL_a13f7a7b_4_k_cu_f98d0cc8_31854cuda3std3__48in_placeE,@object
	.size		_ZN39_INTERNAL_a13f7a7b_4_k_cu_f98d0cc8_31854cuda3std3__48in_placeE,(_ZN39_INTERNAL_a13f7a7b_4_k_cu_f98d0cc8_31854cuda3std6ranges3__45__cpo9iter_moveE - _ZN39_INTERNAL_a13f7a7b_4_k_cu_f98d0cc8_31854cuda3std3__48in_placeE)
_ZN39_INTERNAL_a13f7a7b_4_k_cu_f98d0cc8_31854cuda3std3__48in_placeE:
	.zero		1
	.type		_ZN39_INTERNAL_a13f7a7b_4_k_cu_f98d0cc8_31854cuda3std6ranges3__45__cpo9iter_moveE,@object
	.size		_ZN39_INTERNAL_a13f7a7b_4_k_cu_f98d0cc8_31854cuda3std6ranges3__45__cpo9iter_moveE,(_ZN39_INTERNAL_a13f7a7b_4_k_cu_f98d0cc8_31854cuda3std3__45__cpo5beginE - _ZN39_INTERNAL_a13f7a7b_4_k_cu_f98d0cc8_31854cuda3std6ranges3__45__cpo9iter_moveE)
_ZN39_INTERNAL_a13f7a7b_4_k_cu_f98d0cc8_31854cuda3std6ranges3__45__cpo9iter_moveE:
	.zero		1
	.type		_ZN39_INTERNAL_a13f7a7b_4_k_cu_f98d0cc8_31854cuda3std3__45__cpo5beginE,@object
	.size		_ZN39_INTERNAL_a13f7a7b_4_k_cu_f98d0cc8_31854cuda3std3__45__cpo5beginE,(_ZN39_INTERNAL_a13f7a7b_4_k_cu_f98d0cc8_31854cuda3std3__441_GLOBAL__N__a13f7a7b_4_k_cu_f98d0cc8_31856ignoreE - _ZN39_INTERNAL_a13f7a7b_4_k_cu_f98d0cc8_31854cuda3std3__45__cpo5beginE)
_ZN39_INTERNAL_a13f7a7b_4_k_cu_f98d0cc8_31854cuda3std3__45__cpo5beginE:
	.zero		1
	.type		_ZN39_INTERNAL_a13f7a7b_4_k_cu_f98d0cc8_31854cuda3std3__441_GLOBAL__N__a13f7a7b_4_k_cu_f98d0cc8_31856ignoreE,@object
	.size		_ZN39_INTERNAL_a13f7a7b_4_k_cu_f98d0cc8_31854cuda3std3__441_GLOBAL__N__a13f7a7b_4_k_cu_f98d0cc8_31856ignoreE,(_ZN39_INTERNAL_a13f7a7b_4_k_cu_f98d0cc8_31854cute7productE - _ZN39_INTERNAL_a13f7a7b_4_k_cu_f98d0cc8_31854cuda3std3__441_GLOBAL__N__a13f7a7b_4_k_cu_f98d0cc8_31856ignoreE)
_ZN39_INTERNAL_a13f7a7b_4_k_cu_f98d0cc8_31854cuda3std3__441_GLOBAL__N__a13f7a7b_4_k_cu_f98d0cc8_31856ignoreE:
	.zero		1
	.type		_ZN39_INTERNAL_a13f7a7b_4_k_cu_f98d0cc8_31854cute7productE,@object
	.size		_ZN39_INTERNAL_a13f7a7b_4_k_cu_f98d0cc8_31854cute7productE,(_ZN39_INTERNAL_a13f7a7b_4_k_cu_f98d0cc8_31854cuda3std3__45__cpo3endE - _ZN39_INTERNAL_a13f7a7b_4_k_cu_f98d0cc8_31854cute7productE)
_ZN39_INTERNAL_a13f7a7b_4_k_cu_f98d0cc8_31854cute7productE:
	.zero		1
	.type		_ZN39_INTERNAL_a13f7a7b_4_k_cu_f98d0cc8_31854cuda3std3__45__cpo3endE,@object
	.size		_ZN39_INTERNAL_a13f7a7b_4_k_cu_f98d0cc8_31854cuda3std3__45__cpo3endE,(_ZN39_INTERNAL_a13f7a7b_4_k_cu_f98d0cc8_31854cuda3std3__419piecewise_constructE - _ZN39_INTERNAL_a13f7a7b_4_k_cu_f98d0cc8_31854cuda3std3__45__cpo3endE)
_ZN39_INTERNAL_a13f7a7b_4_k_cu_f98d0cc8_31854cuda3std3__45__cpo3endE:
	.zero		1
	.type		_ZN39_INTERNAL_a13f7a7b_4_k_cu_f98d0cc8_31854cuda3std3__419piecewise_constructE,@object
	.size		_ZN39_INTERNAL_a13f7a7b_4_k_cu_f98d0cc8_31854cuda3std3__419piecewise_constructE,(_ZN39_INTERNAL_a13f7a7b_4_k_cu_f98d0cc8_31854cuda3std3__45__cpo4cendE - _ZN39_INTERNAL_a13f7a7b_4_k_cu_f98d0cc8_31854cuda3std3__419piecewise_constructE)
_ZN39_INTERNAL_a13f7a7b_4_k_cu_f98d0cc8_31854cuda3std3__419piecewise_constructE:
	.zero		1
	.type		_ZN39_INTERNAL_a13f7a7b_4_k_cu_f98d0cc8_31854cuda3std3__45__cpo4cendE,@object
	.size		_ZN39_INTERNAL_a13f7a7b_4_k_cu_f98d0cc8_31854cuda3std3__45__cpo4cendE,(_ZN39_INTERNAL_a13f7a7b_4_k_cu_f98d0cc8_31854cuda3std6ranges3__45__cpo4swapE - _ZN39_INTERNAL_a13f7a7b_4_k_cu_f98d0cc8_31854cuda3std3__45__cpo4cendE)
_ZN39_INTERNAL_a13f7a7b_4_k_cu_f98d0cc8_31854cuda3std3__45__cpo4cendE:
	.zero		1
	.type		_ZN39_INTERNAL_a13f7a7b_4_k_cu_f98d0cc8_31854cuda3std6ranges3__45__cpo4swapE,@object
	.size		_ZN39_INTERNAL_a13f7a7b_4_k_cu_f98d0cc8_31854cuda3std6ranges3__45__cpo4swapE,(.L_10 - _ZN39_INTERNAL_a13f7a7b_4_k_cu_f98d0cc8_31854cuda3std6ranges3__45__cpo4swapE)
_ZN39_INTERNAL_a13f7a7b_4_k_cu_f98d0cc8_31854cuda3std6ranges3__45__cpo4swapE:
	.zero		1
.L_10:


//--------------------- .nv.constant0._ZN7cutlass13device_kernelINS_4gemm6kernel13GemmUniversalIN4cute5tupleIJiiiiEEENS1_10collective13CollectiveMmaINS1_41MainloopSm100TmaUmmaWarpSpecializedSparseILi10ELi2ELi2ENS5_IJNS4_1CILi2EEENSA_ILi1EEESC_EEEEENS5_IJNSA_ILi256EEENSA_ILi128EEENSA_ILi64EEEEEENS_6half_tENS5_IJNS4_6LayoutINS5_IJiNS5_IJSB_iEEEiEEENS5_IJlNS5_IJSC_SB_EEElEEEEENSK_INS5_IJNS5_IJNS5_IJNSA_ILi8EEESB_SQ_EEEiEEENS5_IJNS5_IJNSA_ILi16EEESB_NSA_ILi4EEEEEEiEEEiEEENS5_IJNS5_IJNS5_IJSG_ST_NSA_ILi2048EEEEEENSA_ILi16384EEEEEENS5_IJNS5_IJSC_NSA_ILi1024EEENSA_ILi32EEEEEElEEElEEEEEEEESJ_NS5_IJlSC_lEEENS4_8TiledMMAINS4_8MMA_AtomIJNS4_33SM100_MMA_F16BF16_2x1SM_SS_SPARSEISJ_SJ_fLi256ELi128ELNS4_4UMMA5MajorE0ELS1E_0ELNS1D_7ScaleInE0ELS1F_0EEEEEENSK_INS5_IJSC_SC_SC_EEENS5_IJNSA_ILi0EEES1J_S1J_EEEEENS5_IJNS4_10UnderscoreES1M_S1M_EEEEENS4_18SM100_TMA_2SM_LOADENS4_14ComposedLayoutINS4_7SwizzleILi2ELi4ELi3EEENS4_25smem_sparse_ptr_flag_bitsILi2ELi16EEENSK_INS5_IJNS5_IJSC_SQ_EEENS5_IJSB_S13_EEEEEENS5_IJNS5_IJS1J_SH_EEESN_EEEEEEEvNS4_8identityES1P_NS1Q_INS1R_ILi3ELi4ELi3EEENS4_18smem_ptr_flag_bitsILi16EEENSK_INS5_IJSQ_SH_EEENS5_IJSH_SC_EEEEEEEvS22_EENS_8epilogue10collective18CollectiveEpilogueINS2B_23Sm100TmaWarpSpecializedILi4ELi2ELi16ELb1ELb0EEEJNS5_IJSG_SG_SH_EEENS5_IJNSK_ISG_SC_EENSK_IST_SC_EEEEEfNS5_IJSC_llEEEfS2K_NS2B_6fusion15FusionCallbacksIS2F_NS2L_17LinearCombinationIffffLNS_15FloatRoundStyleE2EEES2G_S2J_JEEENS4_5SM1004TMEM4LOAD26SM100_TMEM_LOAD_32dp32b16xENS4_13SM90_TMA_LOADENS1Q_INS1R_ILi2ELi5ELi2EEENS24_ILi32EEENSK_INS5_IJS13_SU_EEENS5_IJSC_S13_EEEEEEENS4_39AutoVectorizingCopyWithAssumedAlignmentILi128EEENS4_14SM90_TMA_STOREES31_S33_S33_EEEvvEEEEvNT_6ParamsE --------------------------
	.section	.nv.constant0._ZN7cutlass13device_kernelINS_4gemm6kernel13GemmUniversalIN4cute5tupleIJiiiiEEENS1_10collective13CollectiveMmaINS1_41MainloopSm100TmaUmmaWarpSpecializedSparseILi10ELi2ELi2ENS5_IJNS4_1CILi2EEENSA_ILi1EEESC_EEEEENS5_IJNSA_ILi256EEENSA_ILi128EEENSA_ILi64EEEEEENS_6half_tENS5_IJNS4_6LayoutINS5_IJiNS5_IJSB_iEEEiEEENS5_IJlNS5_IJSC_SB_EEElEEEEENSK_INS5_IJNS5_IJNS5_IJNSA_ILi8EEESB_SQ_EEEiEEENS5_IJNS5_IJNSA_ILi16EEESB_NSA_ILi4EEEEEEiEEEiEEENS5_IJNS5_IJNS5_IJSG_ST_NSA_ILi2048EEEEEENSA_ILi16384EEEEEENS5_IJNS5_IJSC_NSA_ILi1024EEENSA_ILi32EEEEEElEEElEEEEEEEESJ_NS5_IJlSC_lEEENS4_8TiledMMAINS4_8MMA_AtomIJNS4_33SM100_MMA_F16BF16_2x1SM_SS_SPARSEISJ_SJ_fLi256ELi128ELNS4_4UMMA5MajorE0ELS1E_0ELNS1D_7ScaleInE0ELS1F_0EEEEEENSK_INS5_IJSC_SC_SC_EEENS5_IJNSA_ILi0EEES1J_S1J_EEEEENS5_IJNS4_10UnderscoreES1M_S1M_EEEEENS4_18SM100_TMA_2SM_LOADENS4_14ComposedLayoutINS4_7SwizzleILi2ELi4ELi3EEENS4_25smem_sparse_ptr_flag_bitsILi2ELi16EEENSK_INS5_IJNS5_IJSC_SQ_EEENS5_IJSB_S13_EEEEEENS5_IJNS5_IJS1J_SH_EEESN_EEEEEEEvNS4_8identityES1P_NS1Q_INS1R_ILi3ELi4ELi3EEENS4_18smem_ptr_flag_bitsILi16EEENSK_INS5_IJSQ_SH_EEENS5_IJSH_SC_EEEEEEEvS22_EENS_8epilogue10collective18CollectiveEpilogueINS2B_23Sm100TmaWarpSpecializedILi4ELi2ELi16ELb1ELb0EEEJNS5_IJSG_SG_SH_EEENS5_IJNSK_ISG_SC_EENSK_IST_SC_EEEEEfNS5_IJSC_llEEEfS2K_NS2B_6fusion15FusionCallbacksIS2F_NS2L_17LinearCombinationIffffLNS_15FloatRoundStyleE2EEES2G_S2J_JEEENS4_5SM1004TMEM4LOAD26SM100_TMEM_LOAD_32dp32b16xENS4_13SM90_TMA_LOADENS1Q_INS1R_ILi2ELi5ELi2EEENS24_ILi32EEENSK_INS5_IJS13_SU_EEENS5_IJSC_S13_EEEEEEENS4_39AutoVectorizingCopyWithAssumedAlignmentILi128EEENS4_14SM90_TMA_STOREES31_S33_S33_EEEvvEEEEvNT_6ParamsE,"a",@progbits
	.sectionflags	@""
	.align	4
.nv.constant0._ZN7cutlass13device_kernelINS_4gemm6kernel13GemmUniversalIN4cute5tupleIJiiiiEEENS1_10collective13CollectiveMmaINS1_41MainloopSm100TmaUmmaWarpSpecializedSparseILi10ELi2ELi2ENS5_IJNS4_1CILi2EEENSA_ILi1EEESC_EEEEENS5_IJNSA_ILi256EEENSA_ILi128EEENSA_ILi64EEEEEENS_6half_tENS5_IJNS4_6LayoutINS5_IJiNS5_IJSB_iEEEiEEENS5_IJlNS5_IJSC_SB_EEElEEEEENSK_INS5_IJNS5_IJNS5_IJNSA_ILi8EEESB_SQ_EEEiEEENS5_IJNS5_IJNSA_ILi16EEESB_NSA_ILi4EEEEEEiEEEiEEENS5_IJNS5_IJNS5_IJSG_ST_NSA_ILi2048EEEEEENSA_ILi16384EEEEEENS5_IJNS5_IJSC_NSA_ILi1024EEENSA_ILi32EEEEEElEEElEEEEEEEESJ_NS5_IJlSC_lEEENS4_8TiledMMAINS4_8MMA_AtomIJNS4_33SM100_MMA_F16BF16_2x1SM_SS_SPARSEISJ_SJ_fLi256ELi128ELNS4_4UMMA5MajorE0ELS1E_0ELNS1D_7ScaleInE0ELS1F_0EEEEEENSK_INS5_IJSC_SC_SC_EEENS5_IJNSA_ILi0EEES1J_S1J_EEEEENS5_IJNS4_10UnderscoreES1M_S1M_EEEEENS4_18SM100_TMA_2SM_LOADENS4_14ComposedLayoutINS4_7SwizzleILi2ELi4ELi3EEENS4_25smem_sparse_ptr_flag_bitsILi2ELi16EEENSK_INS5_IJNS5_IJSC_SQ_EEENS5_IJSB_S13_EEEEEENS5_IJNS5_IJS1J_SH_EEESN_EEEEEEEvNS4_8identityES1P_NS1Q_INS1R_ILi3ELi4ELi3EEENS4_18smem_ptr_flag_bitsILi16EEENSK_INS5_IJSQ_SH_EEENS5_IJSH_SC_EEEEEEEvS22_EENS_8epilogue10collective18CollectiveEpilogueINS2B_23Sm100TmaWarpSpecializedILi4ELi2ELi16ELb1ELb0EEEJNS5_IJSG_SG_SH_EEENS5_IJNSK_ISG_SC_EENSK_IST_SC_EEEEEfNS5_IJSC_llEEEfS2K_NS2B_6fusion15FusionCallbacksIS2F_NS2L_17LinearCombinationIffffLNS_15FloatRoundStyleE2EEES2G_S2J_JEEENS4_5SM1004TMEM4LOAD26SM100_TMEM_LOAD_32dp32b16xENS4_13SM90_TMA_LOADENS1Q_INS1R_ILi2ELi5ELi2EEENS24_ILi32EEENSK_INS5_IJS13_SU_EEENS5_IJSC_S13_EEEEEEENS4_39AutoVectorizingCopyWithAssumedAlignmentILi128EEENS4_14SM90_TMA_STOREES31_S33_S33_EEEvvEEEEvNT_6ParamsE:
	.zero		3456


//--------------------- SYMBOLS --------------------------

	.type		.nv.reservedSmem.offset0,@object
	.size		.nv.reservedSmem.offset0,0x4
	.type		.nv.reservedSmem.cap,@object
	.size		.nv.reservedSmem.cap,0x4
	.type		__assertfail,@function
